	.target	sm_100a

	.elftype	@"ET_EXEC"


//--------------------- .note.nv.tkinfo           --------------------------
	.section	.note.nv.tkinfo,"",@"SHT_NOTE"
	.sectionflags	@"SHF_NOTE_NV_TKINFO"
	.tkinfo
        /*0018*/ 	.word	0x00000002
        /*0030*/ 	.string	""
        /*0030*/ 	.string	"ptxas"
        /*0030*/ 	.string	"Cuda compilation tools, release 13.0, V13.0.88"
        /*0030*/ 	.string	"Build cuda_13.0.r13.0/compiler.36424714_0"
        /*0030*/ 	.string	"-arch sm_100a -m 64 "



//--------------------- .note.nv.cuinfo           --------------------------
	.section	.note.nv.cuinfo,"",@"SHT_NOTE"
	.sectionflags	@"SHF_NOTE_NV_CUINFO"
        /*0018*/ 	.short	0x0002
        /*001a*/ 	.short	0x0064
        /*001c*/ 	.short	0x0082
	.zero		2


//--------------------- .nv.info                  --------------------------
	.section	.nv.info,"",@"SHT_CUDA_INFO"
	.align	4


	//----- nvinfo : EIATTR_REGCOUNT
	.align		4
        /*0000*/ 	.byte	0x04, 0x2f
        /*0002*/ 	.short	(.L_29 - .L_28)
	.align		4
.L_28:
        /*0004*/ 	.word	index@(_Z24index_mul_2d_float_dim64PfPKfS1_PKll)
        /*0008*/ 	.word	0x00000016


	//----- nvinfo : EIATTR_FRAME_SIZE
	.align		4
.L_29:
        /*000c*/ 	.byte	0x04, 0x11
        /*000e*/ 	.short	(.L_31 - .L_30)
	.align		4
.L_30:
        /*0010*/ 	.word	index@(_Z24index_mul_2d_float_dim64PfPKfS1_PKll)
        /*0014*/ 	.word	0x00000000


	//----- nvinfo : EIATTR_REGCOUNT
	.align		4
.L_31:
        /*0018*/ 	.byte	0x04, 0x2f
        /*001a*/ 	.short	(.L_33 - .L_32)
	.align		4
.L_32:
        /*001c*/ 	.word	index@(_Z18index_mul_2d_floatPfPKfS1_PKlll)
        /*0020*/ 	.word	0x00000020


	//----- nvinfo : EIATTR_FRAME_SIZE
	.align		4
.L_33:
        /*0024*/ 	.byte	0x04, 0x11
        /*0026*/ 	.short	(.L_35 - .L_34)
	.align		4
.L_34:
        /*0028*/ 	.word	index@($__internal_5_$__cuda_sm20_div_u64)
        /*002c*/ 	.word	0x00000000


	//----- nvinfo : EIATTR_FRAME_SIZE
	.align		4
.L_35:
        /*0030*/ 	.byte	0x04, 0x11
        /*0032*/ 	.short	(.L_37 - .L_36)
	.align		4
.L_36:
        /*0034*/ 	.word	index@(_Z18index_mul_2d_floatPfPKfS1_PKlll)
        /*0038*/ 	.word	0x00000000


	//----- nvinfo : EIATTR_REGCOUNT
	.align		4
.L_37:
        /*003c*/ 	.byte	0x04, 0x2f
        /*003e*/ 	.short	(.L_39 - .L_38)
	.align		4
.L_38:
        /*0040*/ 	.word	index@(_Z17index_mul_2d_halfPN3c104HalfEPKS0_S3_PKlll)
        /*0044*/ 	.word	0x0000001b


	//----- nvinfo : EIATTR_FRAME_SIZE
	.align		4
.L_39:
        /*0048*/ 	.byte	0x04, 0x11
        /*004a*/ 	.short	(.L_41 - .L_40)
	.align		4
.L_40:
        /*004c*/ 	.word	index@($__internal_4_$__cuda_sm20_div_u64)
        /*0050*/ 	.word	0x00000000


	//----- nvinfo : EIATTR_FRAME_SIZE
	.align		4
.L_41:
        /*0054*/ 	.byte	0x04, 0x11
        /*0056*/ 	.short	(.L_43 - .L_42)
	.align		4
.L_42:
        /*0058*/ 	.word	index@(_Z17index_mul_2d_halfPN3c104HalfEPKS0_S3_PKlll)
        /*005c*/ 	.word	0x00000000


	//----- nvinfo : EIATTR_REGCOUNT
	.align		4
.L_43:
        /*0060*/ 	.byte	0x04, 0x2f
        /*0062*/ 	.short	(.L_45 - .L_44)
	.align		4
.L_44:
        /*0064*/ 	.word	index@(_Z29index_mul_2d_grad_float_dim64PfS_PKfS1_S1_PKll)
        /*0068*/ 	.word	0x00000018


	//----- nvinfo : EIATTR_FRAME_SIZE
	.align		4
.L_45:
        /*006c*/ 	.byte	0x04, 0x11
        /*006e*/ 	.short	(.L_47 - .L_46)
	.align		4
.L_46:
        /*0070*/ 	.word	index@(_Z29index_mul_2d_grad_float_dim64PfS_PKfS1_S1_PKll)
        /*0074*/ 	.word	0x00000000


	//----- nvinfo : EIATTR_REGCOUNT
	.align		4
.L_47:
        /*0078*/ 	.byte	0x04, 0x2f
        /*007a*/ 	.short	(.L_49 - .L_48)
	.align		4
.L_48:
        /*007c*/ 	.word	index@(_Z23index_mul_2d_grad_floatPfS_PKfS1_S1_PKlll)
        /*0080*/ 	.word	0x00000020


	//----- nvinfo : EIATTR_FRAME_SIZE
	.align		4
.L_49:
        /*0084*/ 	.byte	0x04, 0x11
        /*0086*/ 	.short	(.L_51 - .L_50)
	.align		4
.L_50:
        /*0088*/ 	.word	index@($__internal_3_$__cuda_sm20_div_u64)
        /*008c*/ 	.word	0x00000000


	//----- nvinfo : EIATTR_FRAME_SIZE
	.align		4
.L_51:
        /*0090*/ 	.byte	0x04, 0x11
        /*0092*/ 	.short	(.L_53 - .L_52)
	.align		4
.L_52:
        /*0094*/ 	.word	index@(_Z23index_mul_2d_grad_floatPfS_PKfS1_S1_PKlll)
        /*0098*/ 	.word	0x00000000


	//----- nvinfo : EIATTR_REGCOUNT
	.align		4
.L_53:
        /*009c*/ 	.byte	0x04, 0x2f
        /*009e*/ 	.short	(.L_55 - .L_54)
	.align		4
.L_54:
        /*00a0*/ 	.word	index@(_Z22index_mul_2d_grad_halfPN3c104HalfES1_PKS0_S3_S3_PKlll)
        /*00a4*/ 	.word	0x00000020


	//----- nvinfo : EIATTR_FRAME_SIZE
	.align		4
.L_55:
        /*00a8*/ 	.byte	0x04, 0x11
        /*00aa*/ 	.short	(.L_57 - .L_56)
	.align		4
.L_56:
        /*00ac*/ 	.word	index@($__internal_2_$__cuda_sm20_div_u64)
        /*00b0*/ 	.word	0x00000000


	//----- nvinfo : EIATTR_FRAME_SIZE
	.align		4
.L_57:
        /*00b4*/ 	.byte	0x04, 0x11
        /*00b6*/ 	.short	(.L_59 - .L_58)
	.align		4
.L_58:
        /*00b8*/ 	.word	index@(_Z22index_mul_2d_grad_halfPN3c104HalfES1_PKS0_S3_S3_PKlll)
        /*00bc*/ 	.word	0x00000000


	//----- nvinfo : EIATTR_REGCOUNT
	.align		4
.L_59:
        /*00c0*/ 	.byte	0x04, 0x2f
        /*00c2*/ 	.short	(.L_61 - .L_60)
	.align		4
.L_60:
        /*00c4*/ 	.word	index@(_Z34index_mul_2d_grad_grad_float_dim64PfS_S_PKfS1_S1_S1_S1_PKll)
        /*00c8*/ 	.word	0x00000020


	//----- nvinfo : EIATTR_FRAME_SIZE
	.align		4
.L_61:
        /*00cc*/ 	.byte	0x04, 0x11
        /*00ce*/ 	.short	(.L_63 - .L_62)
	.align		4
.L_62:
        /*00d0*/ 	.word	index@(_Z34index_mul_2d_grad_grad_float_dim64PfS_S_PKfS1_S1_S1_S1_PKll)
        /*00d4*/ 	.word	0x00000000


	//----- nvinfo : EIATTR_REGCOUNT
	.align		4
.L_63:
        /*00d8*/ 	.byte	0x04, 0x2f
        /*00da*/ 	.short	(.L_65 - .L_64)
	.align		4
.L_64:
        /*00dc*/ 	.word	index@(_Z28index_mul_2d_grad_grad_floatPfS_S_PKfS1_S1_S1_S1_PKlll)
        /*00e0*/ 	.word	0x00000020


	//----- nvinfo : EIATTR_FRAME_SIZE
	.align		4
.L_65:
        /*00e4*/ 	.byte	0x04, 0x11
        /*00e6*/ 	.short	(.L_67 - .L_66)
	.align		4
.L_66:
        /*00e8*/ 	.word	index@($__internal_1_$__cuda_sm20_div_u64)
        /*00ec*/ 	.word	0x00000000


	//----- nvinfo : EIATTR_FRAME_SIZE
	.align		4
.L_67:
        /*00f0*/ 	.byte	0x04, 0x11
        /*00f2*/ 	.short	(.L_69 - .L_68)
	.align		4
.L_68:
        /*00f4*/ 	.word	index@(_Z28index_mul_2d_grad_grad_floatPfS_S_PKfS1_S1_S1_S1_PKlll)
        /*00f8*/ 	.word	0x00000000


	//----- nvinfo : EIATTR_REGCOUNT
	.align		4
.L_69:
        /*00fc*/ 	.byte	0x04, 0x2f
        /*00fe*/ 	.short	(.L_71 - .L_70)
	.align		4
.L_70:
        /*0100*/ 	.word	index@(_Z27index_mul_2d_grad_grad_halfPN3c104HalfES1_S1_PKS0_S3_S3_S3_S3_PKlll)
        /*0104*/ 	.word	0x00000028


	//----- nvinfo : EIATTR_FRAME_SIZE
	.align		4
.L_71:
        /*0108*/ 	.byte	0x04, 0x11
        /*010a*/ 	.short	(.L_73 - .L_72)
	.align		4
.L_72:
        /*010c*/ 	.word	index@($__internal_0_$__cuda_sm20_div_u64)
        /*0110*/ 	.word	0x00000000


	//----- nvinfo : EIATTR_FRAME_SIZE
	.align		4
.L_73:
        /*0114*/ 	.byte	0x04, 0x11
        /*0116*/ 	.short	(.L_75 - .L_74)
	.align		4
.L_74:
        /*0118*/ 	.word	index@(_Z27index_mul_2d_grad_grad_halfPN3c104HalfES1_S1_PKS0_S3_S3_S3_S3_PKlll)
        /*011c*/ 	.word	0x00000000


	//----- nvinfo : EIATTR_MIN_STACK_SIZE
	.align		4
.L_75:
        /*0120*/ 	.byte	0x04, 0x12
        /*0122*/ 	.short	(.L_77 - .L_76)
	.align		4
.L_76:
        /*0124*/ 	.word	index@(_Z27index_mul_2d_grad_grad_halfPN3c104HalfES1_S1_PKS0_S3_S3_S3_S3_PKlll)
        /*0128*/ 	.word	0x00000000


	//----- nvinfo : EIATTR_MIN_STACK_SIZE
	.align		4
.L_77:
        /*012c*/ 	.byte	0x04, 0x12
        /*012e*/ 	.short	(.L_79 - .L_78)
	.align		4
.L_78:
        /*0130*/ 	.word	index@(_Z28index_mul_2d_grad_grad_floatPfS_S_PKfS1_S1_S1_S1_PKlll)
        /*0134*/ 	.word	0x00000000


	//----- nvinfo : EIATTR_MIN_STACK_SIZE
	.align		4
.L_79:
        /*0138*/ 	.byte	0x04, 0x12
        /*013a*/ 	.short	(.L_81 - .L_80)
	.align		4
.L_80:
        /*013c*/ 	.word	index@(_Z34index_mul_2d_grad_grad_float_dim64PfS_S_PKfS1_S1_S1_S1_PKll)
        /*0140*/ 	.word	0x00000000


	//----- nvinfo : EIATTR_MIN_STACK_SIZE
	.align		4
.L_81:
        /*0144*/ 	.byte	0x04, 0x12
        /*0146*/ 	.short	(.L_83 - .L_82)
	.align		4
.L_82:
        /*0148*/ 	.word	index@(_Z22index_mul_2d_grad_halfPN3c104HalfES1_PKS0_S3_S3_PKlll)
        /*014c*/ 	.word	0x00000000


	//----- nvinfo : EIATTR_MIN_STACK_SIZE
	.align		4
.L_83:
        /*0150*/ 	.byte	0x04, 0x12
        /*0152*/ 	.short	(.L_85 - .L_84)
	.align		4
.L_84:
        /*0154*/ 	.word	index@(_Z23index_mul_2d_grad_floatPfS_PKfS1_S1_PKlll)
        /*0158*/ 	.word	0x00000000


	//----- nvinfo : EIATTR_MIN_STACK_SIZE
	.align		4
.L_85:
        /*015c*/ 	.byte	0x04, 0x12
        /*015e*/ 	.short	(.L_87 - .L_86)
	.align		4
.L_86:
        /*0160*/ 	.word	index@(_Z29index_mul_2d_grad_float_dim64PfS_PKfS1_S1_PKll)
        /*0164*/ 	.word	0x00000000


	//----- nvinfo : EIATTR_MIN_STACK_SIZE
	.align		4
.L_87:
        /*0168*/ 	.byte	0x04, 0x12
        /*016a*/ 	.short	(.L_89 - .L_88)
	.align		4
.L_88:
        /*016c*/ 	.word	index@(_Z17index_mul_2d_halfPN3c104HalfEPKS0_S3_PKlll)
        /*0170*/ 	.word	0x00000000


	//----- nvinfo : EIATTR_MIN_STACK_SIZE
	.align		4
.L_89:
        /*0174*/ 	.byte	0x04, 0x12
        /*0176*/ 	.short	(.L_91 - .L_90)
	.align		4
.L_90:
        /*0178*/ 	.word	index@(_Z18index_mul_2d_floatPfPKfS1_PKlll)
        /*017c*/ 	.word	0x00000000


	//----- nvinfo : EIATTR_MIN_STACK_SIZE
	.align		4
.L_91:
        /*0180*/ 	.byte	0x04, 0x12
        /*0182*/ 	.short	(.L_93 - .L_92)
	.align		4
.L_92:
        /*0184*/ 	.word	index@(_Z24index_mul_2d_float_dim64PfPKfS1_PKll)
        /*0188*/ 	.word	0x00000000
.L_93:


//--------------------- .nv.compat                --------------------------
	.section	.nv.compat,"",@"SHT_CUDA_COMPAT_INFO"
	.align	4
        /*0000*/ 	.byte	0x02, 0x09, 0x01, 0x00, 0x02, 0x02, 0x01, 0x00, 0x02, 0x05, 0x05, 0x00, 0x03, 0x07, 0x01, 0x01
        /*0010*/ 	.byte	0x02, 0x03, 0x00, 0x00, 0x02, 0x06, 0x01, 0x00, 0x04, 0x0b, 0x08, 0x00, 0x09, 0x00, 0x00, 0x00
        /*0020*/ 	.byte	0x00, 0x00, 0x00, 0x00


//--------------------- .nv.info._Z27index_mul_2d_grad_grad_halfPN3c104HalfES1_S1_PKS0_S3_S3_S3_S3_PKlll --------------------------
	.section	.nv.info._Z27index_mul_2d_grad_grad_halfPN3c104HalfES1_S1_PKS0_S3_S3_S3_S3_PKlll,"",@"SHT_CUDA_INFO"
	.sectionflags	@""
	.align	4


	//----- nvinfo : EIATTR_CUDA_API_VERSION
	.align		4
        /*0000*/ 	.byte	0x04, 0x37
        /*0002*/ 	.short	(.L_95 - .L_94)
.L_94:
        /*0004*/ 	.word	0x00000082


	//----- nvinfo : EIATTR_KPARAM_INFO
	.align		4
.L_95:
        /*0008*/ 	.byte	0x04, 0x17
        /*000a*/ 	.short	(.L_97 - .L_96)
.L_96:
        /*000c*/ 	.word	0x00000000
        /*0010*/ 	.short	0x000a
        /*0012*/ 	.short	0x0050
        /*0014*/ 	.byte	0x00, 0xf0, 0x21, 0x00


	//----- nvinfo : EIATTR_KPARAM_INFO
	.align		4
.L_97:
        /*0018*/ 	.byte	0x04, 0x17
        /*001a*/ 	.short	(.L_99 - .L_98)
.L_98:
        /*001c*/ 	.word	0x00000000
        /*0020*/ 	.short	0x0009
        /*0022*/ 	.short	0x0048
        /*0024*/ 	.byte	0x00, 0xf0, 0x21, 0x00


	//----- nvinfo : EIATTR_KPARAM_INFO
	.align		4
.L_99:
        /*0028*/ 	.byte	0x04, 0x17
        /*002a*/ 	.short	(.L_101 - .L_100)
.L_100:
        /*002c*/ 	.word	0x00000000
        /*0030*/ 	.short	0x0008
        /*0032*/ 	.short	0x0040
        /*0034*/ 	.byte	0x00, 0xf5, 0x21, 0x00


	//----- nvinfo : EIATTR_KPARAM_INFO
	.align		4
.L_101:
        /*0038*/ 	.byte	0x04, 0x17
        /*003a*/ 	.short	(.L_103 - .L_102)
.L_102:
        /*003c*/ 	.word	0x00000000
        /*0040*/ 	.short	0x0007
        /*0042*/ 	.short	0x0038
        /*0044*/ 	.byte	0x00, 0xf5, 0x21, 0x00


	//----- nvinfo : EIATTR_KPARAM_INFO
	.align		4
.L_103:
        /*0048*/ 	.byte	0x04, 0x17
        /*004a*/ 	.short	(.L_105 - .L_104)
.L_104:
        /*004c*/ 	.word	0x00000000
        /*0050*/ 	.short	0x0006
        /*0052*/ 	.short	0x0030
        /*0054*/ 	.byte	0x00, 0xf5, 0x21, 0x00


	//----- nvinfo : EIATTR_KPARAM_INFO
	.align		4
.L_105:
        /*0058*/ 	.byte	0x04, 0x17
        /*005a*/ 	.short	(.L_107 - .L_106)
.L_106:
        /*005c*/ 	.word	0x00000000
        /*0060*/ 	.short	0x0005
        /*0062*/ 	.short	0x0028
        /*0064*/ 	.byte	0x00, 0xf5, 0x21, 0x00


	//----- nvinfo : EIATTR_KPARAM_INFO
	.align		4
.L_107:
        /*0068*/ 	.byte	0x04, 0x17
        /*006a*/ 	.short	(.L_109 - .L_108)
.L_108:
        /*006c*/ 	.word	0x00000000
        /*0070*/ 	.short	0x0004
        /*0072*/ 	.short	0x0020
        /*0074*/ 	.byte	0x00, 0xf5, 0x21, 0x00


	//----- nvinfo : EIATTR_KPARAM_INFO
	.align		4
.L_109:
        /*0078*/ 	.byte	0x04, 0x17
        /*007a*/ 	.short	(.L_111 - .L_110)
.L_110:
        /*007c*/ 	.word	0x00000000
        /*0080*/ 	.short	0x0003
        /*0082*/ 	.short	0x0018
        /*0084*/ 	.byte	0x00, 0xf5, 0x21, 0x00


	//----- nvinfo : EIATTR_KPARAM_INFO
	.align		4
.L_111:
        /*0088*/ 	.byte	0x04, 0x17
        /*008a*/ 	.short	(.L_113 - .L_112)
.L_112:
        /*008c*/ 	.word	0x00000000
        /*0090*/ 	.short	0x0002
        /*0092*/ 	.short	0x0010
        /*0094*/ 	.byte	0x00, 0xf5, 0x21, 0x00


	//----- nvinfo : EIATTR_KPARAM_INFO
	.align		4
.L_113:
        /*0098*/ 	.byte	0x04, 0x17
        /*009a*/ 	.short	(.L_115 - .L_114)
.L_114:
        /*009c*/ 	.word	0x00000000
        /*00a0*/ 	.short	0x0001
        /*00a2*/ 	.short	0x0008
        /*00a4*/ 	.byte	0x00, 0xf5, 0x21, 0x00


	//----- nvinfo : EIATTR_KPARAM_INFO
	.align		4
.L_115:
        /*00a8*/ 	.byte	0x04, 0x17
        /*00aa*/ 	.short	(.L_117 - .L_116)
.L_116:
        /*00ac*/ 	.word	0x00000000
        /*00b0*/ 	.short	0x0000
        /*00b2*/ 	.short	0x0000
        /*00b4*/ 	.byte	0x00, 0xf5, 0x21, 0x00


	//----- nvinfo : EIATTR_SPARSE_MMA_MASK
	.align		4
.L_117:
        /*00b8*/ 	.byte	0x03, 0x50
        /*00ba*/ 	.short	0x0000


	//----- nvinfo : EIATTR_MAXREG_COUNT
	.align		4
        /*00bc*/ 	.byte	0x03, 0x1b
        /*00be*/ 	.short	0x00ff


	//----- nvinfo : EIATTR_MERCURY_ISA_VERSION
	.align		4
        /*00c0*/ 	.byte	0x03, 0x5f
        /*00c2*/ 	.short	0x0101


	//----- nvinfo : EIATTR_VRC_CTA_INIT_COUNT
	.align		4
        /*00c4*/ 	.byte	0x02, 0x4a
	.zero		1
	.zero		1


	//----- nvinfo : EIATTR_ATOM16_EMUL_INSTR_REG_MAP
	.align		4
        /*00c8*/ 	.byte	0x04, 0x2e
        /*00ca*/ 	.short	(.L_119 - .L_118)


	//   ....[0]....
.L_118:
        /*00cc*/ 	.word	0x000007c0
        /*00d0*/ 	.short	0x000d
        /*00d2*/ 	.short	0x0000


	//   ....[1]....
        /*00d4*/ 	.word	0x00000850
        /*00d8*/ 	.short	0x000d
        /*00da*/ 	.short	0x0000


	//   ....[2]....
        /*00dc*/ 	.word	0x00000d40
        /*00e0*/ 	.short	0x001b
        /*00e2*/ 	.short	0x0000


	//   ....[3]....
        /*00e4*/ 	.word	0x00000d90
        /*00e8*/ 	.short	0x001b
        /*00ea*/ 	.short	0x0000


	//   ....[4]....
        /*00ec*/ 	.word	0x000010c0
        /*00f0*/ 	.short	0x0005
        /*00f2*/ 	.short	0x0000


	//   ....[5]....
        /*00f4*/ 	.word	0x00001150
        /*00f8*/ 	.short	0x0005
        /*00fa*/ 	.short	0x0000


	//   ....[6]....
        /*00fc*/ 	.word	0x00001480
        /*0100*/ 	.short	0x0005
        /*0102*/ 	.short	0x0000


	//   ....[7]....
        /*0104*/ 	.word	0x00001510
        /*0108*/ 	.short	0x0005
        /*010a*/ 	.short	0x0000


	//   ....[8]....
        /*010c*/ 	.word	0x00001890
        /*0110*/ 	.short	0x000d
        /*0112*/ 	.short	0x0000


	//   ....[9]....
        /*0114*/ 	.word	0x000018c0
        /*0118*/ 	.short	0x000d
        /*011a*/ 	.short	0x0000


	//----- nvinfo : EIATTR_EXIT_INSTR_OFFSETS
	.align		4
.L_119:
        /*011c*/ 	.byte	0x04, 0x1c
        /*011e*/ 	.short	(.L_121 - .L_120)


	//   ....[0]....
.L_120:
        /*0120*/ 	.word	0x000000a0


	//   ....[1]....
        /*0124*/ 	.word	0x00000120


	//   ....[2]....
        /*0128*/ 	.word	0x00000930


	//   ....[3]....
        /*012c*/ 	.word	0x00001950


	//----- nvinfo : EIATTR_CRS_STACK_SIZE
	.align		4
.L_121:
        /*0130*/ 	.byte	0x04, 0x1e
        /*0132*/ 	.short	(.L_123 - .L_122)
.L_122:
        /*0134*/ 	.word	0x00000000


	//----- nvinfo : EIATTR_CBANK_PARAM_SIZE
	.align		4
.L_123:
        /*0138*/ 	.byte	0x03, 0x19
        /*013a*/ 	.short	0x0058


	//----- nvinfo : EIATTR_PARAM_CBANK
	.align		4
        /*013c*/ 	.byte	0x04, 0x0a
        /*013e*/ 	.short	(.L_125 - .L_124)
	.align		4
.L_124:
        /*0140*/ 	.word	index@(.nv.constant0._Z27index_mul_2d_grad_grad_halfPN3c104HalfES1_S1_PKS0_S3_S3_S3_S3_PKlll)
        /*0144*/ 	.short	0x0380
        /*0146*/ 	.short	0x0058


	//----- nvinfo : EIATTR_SW_WAR
	.align		4
.L_125:
        /*0148*/ 	.byte	0x04, 0x36
        /*014a*/ 	.short	(.L_127 - .L_126)
.L_126:
        /*014c*/ 	.word	0x00000008
.L_127:


//--------------------- .nv.info._Z28index_mul_2d_grad_grad_floatPfS_S_PKfS1_S1_S1_S1_PKlll --------------------------
	.section	.nv.info._Z28index_mul_2d_grad_grad_floatPfS_S_PKfS1_S1_S1_S1_PKlll,"",@"SHT_CUDA_INFO"
	.sectionflags	@""
	.align	4


	//----- nvinfo : EIATTR_CUDA_API_VERSION
	.align		4
        /*0000*/ 	.byte	0x04, 0x37
        /*0002*/ 	.short	(.L_129 - .L_128)
.L_128:
        /*0004*/ 	.word	0x00000082


	//----- nvinfo : EIATTR_KPARAM_INFO
	.align		4
.L_129:
        /*0008*/ 	.byte	0x04, 0x17
        /*000a*/ 	.short	(.L_131 - .L_130)
.L_130:
        /*000c*/ 	.word	0x00000000
        /*0010*/ 	.short	0x000a
        /*0012*/ 	.short	0x0050
        /*0014*/ 	.byte	0x00, 0xf0, 0x21, 0x00


	//----- nvinfo : EIATTR_KPARAM_INFO
	.align		4
.L_131:
        /*0018*/ 	.byte	0x04, 0x17
        /*001a*/ 	.short	(.L_133 - .L_132)
.L_132:
        /*001c*/ 	.word	0x00000000
        /*0020*/ 	.short	0x0009
        /*0022*/ 	.short	0x0048
        /*0024*/ 	.byte	0x00, 0xf0, 0x21, 0x00


	//----- nvinfo : EIATTR_KPARAM_INFO
	.align		4
.L_133:
        /*0028*/ 	.byte	0x04, 0x17
        /*002a*/ 	.short	(.L_135 - .L_134)
.L_134:
        /*002c*/ 	.word	0x00000000
        /*0030*/ 	.short	0x0008
        /*0032*/ 	.short	0x0040
        /*0034*/ 	.byte	0x00, 0xf5, 0x21, 0x00


	//----- nvinfo : EIATTR_KPARAM_INFO
	.align		4
.L_135:
        /*0038*/ 	.byte	0x04, 0x17
        /*003a*/ 	.short	(.L_137 - .L_136)
.L_136:
        /*003c*/ 	.word	0x00000000
        /*0040*/ 	.short	0x0007
        /*0042*/ 	.short	0x0038
        /*0044*/ 	.byte	0x00, 0xf5, 0x21, 0x00


	//----- nvinfo : EIATTR_KPARAM_INFO
	.align		4
.L_137:
        /*0048*/ 	.byte	0x04, 0x17
        /*004a*/ 	.short	(.L_139 - .L_138)
.L_138:
        /*004c*/ 	.word	0x00000000
        /*0050*/ 	.short	0x0006
        /*0052*/ 	.short	0x0030
        /*0054*/ 	.byte	0x00, 0xf5, 0x21, 0x00


	//----- nvinfo : EIATTR_KPARAM_INFO
	.align		4
.L_139:
        /*0058*/ 	.byte	0x04, 0x17
        /*005a*/ 	.short	(.L_141 - .L_140)
.L_140:
        /*005c*/ 	.word	0x00000000
        /*0060*/ 	.short	0x0005
        /*0062*/ 	.short	0x0028
        /*0064*/ 	.byte	0x00, 0xf5, 0x21, 0x00


	//----- nvinfo : EIATTR_KPARAM_INFO
	.align		4
.L_141:
        /*0068*/ 	.byte	0x04, 0x17
        /*006a*/ 	.short	(.L_143 - .L_142)
.L_142:
        /*006c*/ 	.word	0x00000000
        /*0070*/ 	.short	0x0004
        /*0072*/ 	.short	0x0020
        /*0074*/ 	.byte	0x00, 0xf5, 0x21, 0x00


	//----- nvinfo : EIATTR_KPARAM_INFO
	.align		4
.L_143:
        /*0078*/ 	.byte	0x04, 0x17
        /*007a*/ 	.short	(.L_145 - .L_144)
.L_144:
        /*007c*/ 	.word	0x00000000
        /*0080*/ 	.short	0x0003
        /*0082*/ 	.short	0x0018
        /*0084*/ 	.byte	0x00, 0xf5, 0x21, 0x00


	//----- nvinfo : EIATTR_KPARAM_INFO
	.align		4
.L_145:
        /*0088*/ 	.byte	0x04, 0x17
        /*008a*/ 	.short	(.L_147 - .L_146)
.L_146:
        /*008c*/ 	.word	0x00000000
        /*0090*/ 	.short	0x0002
        /*0092*/ 	.short	0x0010
        /*0094*/ 	.byte	0x00, 0xf5, 0x21, 0x00


	//----- nvinfo : EIATTR_KPARAM_INFO
	.align		4
.L_147:
        /*0098*/ 	.byte	0x04, 0x17
        /*009a*/ 	.short	(.L_149 - .L_148)
.L_148:
        /*009c*/ 	.word	0x00000000
        /*00a0*/ 	.short	0x0001
        /*00a2*/ 	.short	0x0008
        /*00a4*/ 	.byte	0x00, 0xf5, 0x21, 0x00


	//----- nvinfo : EIATTR_KPARAM_INFO
	.align		4
.L_149:
        /*00a8*/ 	.byte	0x04, 0x17
        /*00aa*/ 	.short	(.L_151 - .L_150)
.L_150:
        /*00ac*/ 	.word	0x00000000
        /*00b0*/ 	.short	0x0000
        /*00b2*/ 	.short	0x0000
        /*00b4*/ 	.byte	0x00, 0xf5, 0x21, 0x00


	//----- nvinfo : EIATTR_SPARSE_MMA_MASK
	.align		4
.L_151:
        /*00b8*/ 	.byte	0x03, 0x50
        /*00ba*/ 	.short	0x0000


	//----- nvinfo : EIATTR_MAXREG_COUNT
	.align		4
        /*00bc*/ 	.byte	0x03, 0x1b
        /*00be*/ 	.short	0x00ff


	//----- nvinfo : EIATTR_MERCURY_ISA_VERSION
	.align		4
        /*00c0*/ 	.byte	0x03, 0x5f
        /*00c2*/ 	.short	0x0101


	//----- nvinfo : EIATTR_VRC_CTA_INIT_COUNT
	.align		4
        /*00c4*/ 	.byte	0x02, 0x4a
	.zero		1
	.zero		1


	//----- nvinfo : EIATTR_EXIT_INSTR_OFFSETS
	.align		4
        /*00c8*/ 	.byte	0x04, 0x1c
        /*00ca*/ 	.short	(.L_153 - .L_152)


	//   ....[0]....
.L_152:
        /*00cc*/ 	.word	0x00000090


	//   ....[1]....
        /*00d0*/ 	.word	0x00000110


	//   ....[2]....
        /*00d4*/ 	.word	0x00000850


	//   ....[3]....
        /*00d8*/ 	.word	0x00001270


	//----- nvinfo : EIATTR_CRS_STACK_SIZE
	.align		4
.L_153:
        /*00dc*/ 	.byte	0x04, 0x1e
        /*00de*/ 	.short	(.L_155 - .L_154)
.L_154:
        /*00e0*/ 	.word	0x00000000


	//----- nvinfo : EIATTR_CBANK_PARAM_SIZE
	.align		4
.L_155:
        /*00e4*/ 	.byte	0x03, 0x19
        /*00e6*/ 	.short	0x0058


	//----- nvinfo : EIATTR_PARAM_CBANK
	.align		4
        /*00e8*/ 	.byte	0x04, 0x0a
        /*00ea*/ 	.short	(.L_157 - .L_156)
	.align		4
.L_156:
        /*00ec*/ 	.word	index@(.nv.constant0._Z28index_mul_2d_grad_grad_floatPfS_S_PKfS1_S1_S1_S1_PKlll)
        /*00f0*/ 	.short	0x0380
        /*00f2*/ 	.short	0x0058


	//----- nvinfo : EIATTR_SW_WAR
	.align		4
.L_157:
        /*00f4*/ 	.byte	0x04, 0x36
        /*00f6*/ 	.short	(.L_159 - .L_158)
.L_158:
        /*00f8*/ 	.word	0x00000008
.L_159:


//--------------------- .nv.info._Z34index_mul_2d_grad_grad_float_dim64PfS_S_PKfS1_S1_S1_S1_PKll --------------------------
	.section	.nv.info._Z34index_mul_2d_grad_grad_float_dim64PfS_S_PKfS1_S1_S1_S1_PKll,"",@"SHT_CUDA_INFO"
	.sectionflags	@""
	.align	4


	//----- nvinfo : EIATTR_CUDA_API_VERSION
	.align		4
        /*0000*/ 	.byte	0x04, 0x37
        /*0002*/ 	.short	(.L_161 - .L_160)
.L_160:
        /*0004*/ 	.word	0x00000082


	//----- nvinfo : EIATTR_KPARAM_INFO
	.align		4
.L_161:
        /*0008*/ 	.byte	0x04, 0x17
        /*000a*/ 	.short	(.L_163 - .L_162)
.L_162:
        /*000c*/ 	.word	0x00000000
        /*0010*/ 	.short	0x0009
        /*0012*/ 	.short	0x0048
        /*0014*/ 	.byte	0x00, 0xf0, 0x21, 0x00


	//----- nvinfo : EIATTR_KPARAM_INFO
	.align		4
.L_163:
        /*0018*/ 	.byte	0x04, 0x17
        /*001a*/ 	.short	(.L_165 - .L_164)
.L_164:
        /*001c*/ 	.word	0x00000000
        /*0020*/ 	.short	0x0008
        /*0022*/ 	.short	0x0040
        /*0024*/ 	.byte	0x00, 0xf5, 0x21, 0x00


	//----- nvinfo : EIATTR_KPARAM_INFO
	.align		4
.L_165:
        /*0028*/ 	.byte	0x04, 0x17
        /*002a*/ 	.short	(.L_167 - .L_166)
.L_166:
        /*002c*/ 	.word	0x00000000
        /*0030*/ 	.short	0x0007
        /*0032*/ 	.short	0x0038
        /*0034*/ 	.byte	0x00, 0xf5, 0x21, 0x00


	//----- nvinfo : EIATTR_KPARAM_INFO
	.align		4
.L_167:
        /*0038*/ 	.byte	0x04, 0x17
        /*003a*/ 	.short	(.L_169 - .L_168)
.L_168:
        /*003c*/ 	.word	0x00000000
        /*0040*/ 	.short	0x0006
        /*0042*/ 	.short	0x0030
        /*0044*/ 	.byte	0x00, 0xf5, 0x21, 0x00


	//----- nvinfo : EIATTR_KPARAM_INFO
	.align		4
.L_169:
        /*0048*/ 	.byte	0x04, 0x17
        /*004a*/ 	.short	(.L_171 - .L_170)
.L_170:
        /*004c*/ 	.word	0x00000000
        /*0050*/ 	.short	0x0005
        /*0052*/ 	.short	0x0028
        /*0054*/ 	.byte	0x00, 0xf5, 0x21, 0x00


	//----- nvinfo : EIATTR_KPARAM_INFO
	.align		4
.L_171:
        /*0058*/ 	.byte	0x04, 0x17
        /*005a*/ 	.short	(.L_173 - .L_172)
.L_172:
        /*005c*/ 	.word	0x00000000
        /*0060*/ 	.short	0x0004
        /*0062*/ 	.short	0x0020
        /*0064*/ 	.byte	0x00, 0xf5, 0x21, 0x00


	//----- nvinfo : EIATTR_KPARAM_INFO
	.align		4
.L_173:
        /*0068*/ 	.byte	0x04, 0x17
        /*006a*/ 	.short	(.L_175 - .L_174)
.L_174:
        /*006c*/ 	.word	0x00000000
        /*0070*/ 	.short	0x0003
        /*0072*/ 	.short	0x0018
        /*0074*/ 	.byte	0x00, 0xf5, 0x21, 0x00


	//----- nvinfo : EIATTR_KPARAM_INFO
	.align		4
.L_175:
        /*0078*/ 	.byte	0x04, 0x17
        /*007a*/ 	.short	(.L_177 - .L_176)
.L_176:
        /*007c*/ 	.word	0x00000000
        /*0080*/ 	.short	0x0002
        /*0082*/ 	.short	0x0010
        /*0084*/ 	.byte	0x00, 0xf5, 0x21, 0x00


	//----- nvinfo : EIATTR_KPARAM_INFO
	.align		4
.L_177:
        /*0088*/ 	.byte	0x04, 0x17
        /*008a*/ 	.short	(.L_179 - .L_178)
.L_178:
        /*008c*/ 	.word	0x00000000
        /*0090*/ 	.short	0x0001
        /*0092*/ 	.short	0x0008
        /*0094*/ 	.byte	0x00, 0xf5, 0x21, 0x00


	//----- nvinfo : EIATTR_KPARAM_INFO
	.align		4
.L_179:
        /*0098*/ 	.byte	0x04, 0x17
        /*009a*/ 	.short	(.L_181 - .L_180)
.L_180:
        /*009c*/ 	.word	0x00000000
        /*00a0*/ 	.short	0x0000
        /*00a2*/ 	.short	0x0000
        /*00a4*/ 	.byte	0x00, 0xf5, 0x21, 0x00


	//----- nvinfo : EIATTR_SPARSE_MMA_MASK
	.align		4
.L_181:
        /*00a8*/ 	.byte	0x03, 0x50
        /*00aa*/ 	.short	0x0000


	//----- nvinfo : EIATTR_MAXREG_COUNT
	.align		4
        /*00ac*/ 	.byte	0x03, 0x1b
        /*00ae*/ 	.short	0x00ff


	//----- nvinfo : EIATTR_MERCURY_ISA_VERSION
	.align		4
        /*00b0*/ 	.byte	0x03, 0x5f
        /*00b2*/ 	.short	0x0101


	//----- nvinfo : EIATTR_VRC_CTA_INIT_COUNT
	.align		4
        /*00b4*/ 	.byte	0x02, 0x4a
	.zero		1
	.zero		1


	//----- nvinfo : EIATTR_EXIT_INSTR_OFFSETS
	.align		4
        /*00b8*/ 	.byte	0x04, 0x1c
        /*00ba*/ 	.short	(.L_183 - .L_182)


	//   ....[0]....
.L_182:
        /*00bc*/ 	.word	0x00000090


	//   ....[1]....
        /*00c0*/ 	.word	0x00000470


	//----- nvinfo : EIATTR_CBANK_PARAM_SIZE
	.align		4
.L_183:
        /*00c4*/ 	.byte	0x03, 0x19
        /*00c6*/ 	.short	0x0050


	//----- nvinfo : EIATTR_PARAM_CBANK
	.align		4
        /*00c8*/ 	.byte	0x04, 0x0a
        /*00ca*/ 	.short	(.L_185 - .L_184)
	.align		4
.L_184:
        /*00cc*/ 	.word	index@(.nv.constant0._Z34index_mul_2d_grad_grad_float_dim64PfS_S_PKfS1_S1_S1_S1_PKll)
        /*00d0*/ 	.short	0x0380
        /*00d2*/ 	.short	0x0050


	//----- nvinfo : EIATTR_SW_WAR
	.align		4
.L_185:
        /*00d4*/ 	.byte	0x04, 0x36
        /*00d6*/ 	.short	(.L_187 - .L_186)
.L_186:
        /*00d8*/ 	.word	0x00000008
.L_187:


//--------------------- .nv.info._Z22index_mul_2d_grad_halfPN3c104HalfES1_PKS0_S3_S3_PKlll --------------------------
	.section	.nv.info._Z22index_mul_2d_grad_halfPN3c104HalfES1_PKS0_S3_S3_PKlll,"",@"SHT_CUDA_INFO"
	.sectionflags	@""
	.align	4


	//----- nvinfo : EIATTR_CUDA_API_VERSION
	.align		4
        /*0000*/ 	.byte	0x04, 0x37
        /*0002*/ 	.short	(.L_189 - .L_188)
.L_188:
        /*0004*/ 	.word	0x00000082


	//----- nvinfo : EIATTR_KPARAM_INFO
	.align		4
.L_189:
        /*0008*/ 	.byte	0x04, 0x17
        /*000a*/ 	.short	(.L_191 - .L_190)
.L_190:
        /*000c*/ 	.word	0x00000000
        /*0010*/ 	.short	0x0007
        /*0012*/ 	.short	0x0038
        /*0014*/ 	.byte	0x00, 0xf0, 0x21, 0x00


	//----- nvinfo : EIATTR_KPARAM_INFO
	.align		4
.L_191:
        /*0018*/ 	.byte	0x04, 0x17
        /*001a*/ 	.short	(.L_193 - .L_192)
.L_192:
        /*001c*/ 	.word	0x00000000
        /*0020*/ 	.short	0x0006
        /*0022*/ 	.short	0x0030
        /*0024*/ 	.byte	0x00, 0xf0, 0x21, 0x00


	//----- nvinfo : EIATTR_KPARAM_INFO
	.align		4
.L_193:
        /*0028*/ 	.byte	0x04, 0x17
        /*002a*/ 	.short	(.L_195 - .L_194)
.L_194:
        /*002c*/ 	.word	0x00000000
        /*0030*/ 	.short	0x0005
        /*0032*/ 	.short	0x0028
        /*0034*/ 	.byte	0x00, 0xf5, 0x21, 0x00


	//----- nvinfo : EIATTR_KPARAM_INFO
	.align		4
.L_195:
        /*0038*/ 	.byte	0x04, 0x17
        /*003a*/ 	.short	(.L_197 - .L_196)
.L_196:
        /*003c*/ 	.word	0x00000000
        /*0040*/ 	.short	0x0004
        /*0042*/ 	.short	0x0020
        /*0044*/ 	.byte	0x00, 0xf5, 0x21, 0x00


	//----- nvinfo : EIATTR_KPARAM_INFO
	.align		4
.L_197:
        /*0048*/ 	.byte	0x04, 0x17
        /*004a*/ 	.short	(.L_199 - .L_198)
.L_198:
        /*004c*/ 	.word	0x00000000
        /*0050*/ 	.short	0x0003
        /*0052*/ 	.short	0x0018
        /*0054*/ 	.byte	0x00, 0xf5, 0x21, 0x00


	//----- nvinfo : EIATTR_KPARAM_INFO
	.align		4
.L_199:
        /*0058*/ 	.byte	0x04, 0x17
        /*005a*/ 	.short	(.L_201 - .L_200)
.L_200:
        /*005c*/ 	.word	0x00000000
        /*0060*/ 	.short	0x0002
        /*0062*/ 	.short	0x0010
        /*0064*/ 	.byte	0x00, 0xf5, 0x21, 0x00


	//----- nvinfo : EIATTR_KPARAM_INFO
	.align		4
.L_201:
        /*0068*/ 	.byte	0x04, 0x17
        /*006a*/ 	.short	(.L_203 - .L_202)
.L_202:
        /*006c*/ 	.word	0x00000000
        /*0070*/ 	.short	0x0001
        /*0072*/ 	.short	0x0008
        /*0074*/ 	.byte	0x00, 0xf5, 0x21, 0x00


	//----- nvinfo : EIATTR_KPARAM_INFO
	.align		4
.L_203:
        /*0078*/ 	.byte	0x04, 0x17
        /*007a*/ 	.short	(.L_205 - .L_204)
.L_204:
        /*007c*/ 	.word	0x00000000
        /*0080*/ 	.short	0x0000
        /*0082*/ 	.short	0x0000
        /*0084*/ 	.byte	0x00, 0xf5, 0x21, 0x00


	//----- nvinfo : EIATTR_SPARSE_MMA_MASK
	.align		4
.L_205:
        /*0088*/ 	.byte	0x03, 0x50
        /*008a*/ 	.short	0x0000


	//----- nvinfo : EIATTR_MAXREG_COUNT
	.align		4
        /*008c*/ 	.byte	0x03, 0x1b
        /*008e*/ 	.short	0x00ff


	//----- nvinfo : EIATTR_MERCURY_ISA_VERSION
	.align		4
        /*0090*/ 	.byte	0x03, 0x5f
        /*0092*/ 	.short	0x0101


	//----- nvinfo : EIATTR_VRC_CTA_INIT_COUNT
	.align		4
        /*0094*/ 	.byte	0x02, 0x4a
	.zero		1
	.zero		1


	//----- nvinfo : EIATTR_ATOM16_EMUL_INSTR_REG_MAP
	.align		4
        /*0098*/ 	.byte	0x04, 0x2e
        /*009a*/ 	.short	(.L_207 - .L_206)


	//   ....[0]....
.L_206:
        /*009c*/ 	.word	0x00000710
        /*00a0*/ 	.short	0x000f
        /*00a2*/ 	.short	0x0000


	//   ....[1]....
        /*00a4*/ 	.word	0x00000770
        /*00a8*/ 	.short	0x000f
        /*00aa*/ 	.short	0x0000


	//   ....[2]....
        /*00ac*/ 	.word	0x00000af0
        /*00b0*/ 	.short	0x001b
        /*00b2*/ 	.short	0x0000


	//   ....[3]....
        /*00b4*/ 	.word	0x00000b90
        /*00b8*/ 	.short	0x001b
        /*00ba*/ 	.short	0x0000


	//   ....[4]....
        /*00bc*/ 	.word	0x00000e10
        /*00c0*/ 	.short	0x0019
        /*00c2*/ 	.short	0x0000


	//   ....[5]....
        /*00c4*/ 	.word	0x00000e50
        /*00c8*/ 	.short	0x0019
        /*00ca*/ 	.short	0x0000


	//   ....[6]....
        /*00cc*/ 	.word	0x000010d0
        /*00d0*/ 	.short	0x0019
        /*00d2*/ 	.short	0x0000


	//   ....[7]....
        /*00d4*/ 	.word	0x00001110
        /*00d8*/ 	.short	0x0019
        /*00da*/ 	.short	0x0000


	//   ....[8]....
        /*00dc*/ 	.word	0x00001350
        /*00e0*/ 	.short	0x0005
        /*00e2*/ 	.short	0x0000


	//   ....[9]....
        /*00e4*/ 	.word	0x000013e0
        /*00e8*/ 	.short	0x0005
        /*00ea*/ 	.short	0x0000


	//----- nvinfo : EIATTR_EXIT_INSTR_OFFSETS
	.align		4
.L_207:
        /*00ec*/ 	.byte	0x04, 0x1c
        /*00ee*/ 	.short	(.L_209 - .L_208)


	//   ....[0]....
.L_208:
        /*00f0*/ 	.word	0x000000a0


	//   ....[1]....
        /*00f4*/ 	.word	0x00000120


	//   ....[2]....
        /*00f8*/ 	.word	0x00000850


	//   ....[3]....
        /*00fc*/ 	.word	0x00001470


	//----- nvinfo : EIATTR_CRS_STACK_SIZE
	.align		4
.L_209:
        /*0100*/ 	.byte	0x04, 0x1e
        /*0102*/ 	.short	(.L_211 - .L_210)
.L_210:
        /*0104*/ 	.word	0x00000000


	//----- nvinfo : EIATTR_CBANK_PARAM_SIZE
	.align		4
.L_211:
        /*0108*/ 	.byte	0x03, 0x19
        /*010a*/ 	.short	0x0040


	//----- nvinfo : EIATTR_PARAM_CBANK
	.align		4
        /*010c*/ 	.byte	0x04, 0x0a
        /*010e*/ 	.short	(.L_213 - .L_212)
	.align		4
.L_212:
        /*0110*/ 	.word	index@(.nv.constant0._Z22index_mul_2d_grad_halfPN3c104HalfES1_PKS0_S3_S3_PKlll)
        /*0114*/ 	.short	0x0380
        /*0116*/ 	.short	0x0040


	//----- nvinfo : EIATTR_SW_WAR
	.align		4
.L_213:
        /*0118*/ 	.byte	0x04, 0x36
        /*011a*/ 	.short	(.L_215 - .L_214)
.L_214:
        /*011c*/ 	.word	0x00000008
.L_215:


//--------------------- .nv.info._Z23index_mul_2d_grad_floatPfS_PKfS1_S1_PKlll --------------------------
	.section	.nv.info._Z23index_mul_2d_grad_floatPfS_PKfS1_S1_PKlll,"",@"SHT_CUDA_INFO"
	.sectionflags	@""
	.align	4


	//----- nvinfo : EIATTR_CUDA_API_VERSION
	.align		4
        /*0000*/ 	.byte	0x04, 0x37
        /*0002*/ 	.short	(.L_217 - .L_216)
.L_216:
        /*0004*/ 	.word	0x00000082


	//----- nvinfo : EIATTR_KPARAM_INFO
	.align		4
.L_217:
        /*0008*/ 	.byte	0x04, 0x17
        /*000a*/ 	.short	(.L_219 - .L_218)
.L_218:
        /*000c*/ 	.word	0x00000000
        /*0010*/ 	.short	0x0007
        /*0012*/ 	.short	0x0038
        /*0014*/ 	.byte	0x00, 0xf0, 0x21, 0x00


	//----- nvinfo : EIATTR_KPARAM_INFO
	.align		4
.L_219:
        /*0018*/ 	.byte	0x04, 0x17
        /*001a*/ 	.short	(.L_221 - .L_220)
.L_220:
        /*001c*/ 	.word	0x00000000
        /*0020*/ 	.short	0x0006
        /*0022*/ 	.short	0x0030
        /*0024*/ 	.byte	0x00, 0xf0, 0x21, 0x00


	//----- nvinfo : EIATTR_KPARAM_INFO
	.align		4
.L_221:
        /*0028*/ 	.byte	0x04, 0x17
        /*002a*/ 	.short	(.L_223 - .L_222)
.L_222:
        /*002c*/ 	.word	0x00000000
        /*0030*/ 	.short	0x0005
        /*0032*/ 	.short	0x0028
        /*0034*/ 	.byte	0x00, 0xf5, 0x21, 0x00


	//----- nvinfo : EIATTR_KPARAM_INFO
	.align		4
.L_223:
        /*0038*/ 	.byte	0x04, 0x17
        /*003a*/ 	.short	(.L_225 - .L_224)
.L_224:
        /*003c*/ 	.word	0x00000000
        /*0040*/ 	.short	0x0004
        /*0042*/ 	.short	0x0020
        /*0044*/ 	.byte	0x00, 0xf5, 0x21, 0x00


	//----- nvinfo : EIATTR_KPARAM_INFO
	.align		4
.L_225:
        /*0048*/ 	.byte	0x04, 0x17
        /*004a*/ 	.short	(.L_227 - .L_226)
.L_226:
        /*004c*/ 	.word	0x00000000
        /*0050*/ 	.short	0x0003
        /*0052*/ 	.short	0x0018
        /*0054*/ 	.byte	0x00, 0xf5, 0x21, 0x00


	//----- nvinfo : EIATTR_KPARAM_INFO
	.align		4
.L_227:
        /*0058*/ 	.byte	0x04, 0x17
        /*005a*/ 	.short	(.L_229 - .L_228)
.L_228:
        /*005c*/ 	.word	0x00000000
        /*0060*/ 	.short	0x0002
        /*0062*/ 	.short	0x0010
        /*0064*/ 	.byte	0x00, 0xf5, 0x21, 0x00


	//----- nvinfo : EIATTR_KPARAM_INFO
	.align		4
.L_229:
        /*0068*/ 	.byte	0x04, 0x17
        /*006a*/ 	.short	(.L_231 - .L_230)
.L_230:
        /*006c*/ 	.word	0x00000000
        /*0070*/ 	.short	0x0001
        /*0072*/ 	.short	0x0008
        /*0074*/ 	.byte	0x00, 0xf5, 0x21, 0x00


	//----- nvinfo : EIATTR_KPARAM_INFO
	.align		4
.L_231:
        /*0078*/ 	.byte	0x04, 0x17
        /*007a*/ 	.short	(.L_233 - .L_232)
.L_232:
        /*007c*/ 	.word	0x00000000
        /*0080*/ 	.short	0x0000
        /*0082*/ 	.short	0x0000
        /*0084*/ 	.byte	0x00, 0xf5, 0x21, 0x00


	//----- nvinfo : EIATTR_SPARSE_MMA_MASK
	.align		4
.L_233:
        /*0088*/ 	.byte	0x03, 0x50
        /*008a*/ 	.short	0x0000


	//----- nvinfo : EIATTR_MAXREG_COUNT
	.align		4
        /*008c*/ 	.byte	0x03, 0x1b
        /*008e*/ 	.short	0x00ff


	//----- nvinfo : EIATTR_MERCURY_ISA_VERSION
	.align		4
        /*0090*/ 	.byte	0x03, 0x5f
        /*0092*/ 	.short	0x0101


	//----- nvinfo : EIATTR_VRC_CTA_INIT_COUNT
	.align		4
        /*0094*/ 	.byte	0x02, 0x4a
	.zero		1
	.zero		1


	//----- nvinfo : EIATTR_EXIT_INSTR_OFFSETS
	.align		4
        /*0098*/ 	.byte	0x04, 0x1c
        /*009a*/ 	.short	(.L_235 - .L_234)


	//   ....[0]....
.L_234:
        /*009c*/ 	.word	0x00000090


	//   ....[1]....
        /*00a0*/ 	.word	0x00000110


	//   ....[2]....
        /*00a4*/ 	.word	0x00000740


	//   ....[3]....
        /*00a8*/ 	.word	0x00000e70


	//----- nvinfo : EIATTR_CRS_STACK_SIZE
	.align		4
.L_235:
        /*00ac*/ 	.byte	0x04, 0x1e
        /*00ae*/ 	.short	(.L_237 - .L_236)
.L_236:
        /*00b0*/ 	.word	0x00000000


	//----- nvinfo : EIATTR_CBANK_PARAM_SIZE
	.align		4
.L_237:
        /*00b4*/ 	.byte	0x03, 0x19
        /*00b6*/ 	.short	0x0040


	//----- nvinfo : EIATTR_PARAM_CBANK
	.align		4
        /*00b8*/ 	.byte	0x04, 0x0a
        /*00ba*/ 	.short	(.L_239 - .L_238)
	.align		4
.L_238:
        /*00bc*/ 	.word	index@(.nv.constant0._Z23index_mul_2d_grad_floatPfS_PKfS1_S1_PKlll)
        /*00c0*/ 	.short	0x0380
        /*00c2*/ 	.short	0x0040


	//----- nvinfo : EIATTR_SW_WAR
	.align		4
.L_239:
        /*00c4*/ 	.byte	0x04, 0x36
        /*00c6*/ 	.short	(.L_241 - .L_240)
.L_240:
        /*00c8*/ 	.word	0x00000008
.L_241:


//--------------------- .nv.info._Z29index_mul_2d_grad_float_dim64PfS_PKfS1_S1_PKll --------------------------
	.section	.nv.info._Z29index_mul_2d_grad_float_dim64PfS_PKfS1_S1_PKll,"",@"SHT_CUDA_INFO"
	.sectionflags	@""
	.align	4


	//----- nvinfo : EIATTR_CUDA_API_VERSION
	.align		4
        /*0000*/ 	.byte	0x04, 0x37
        /*0002*/ 	.short	(.L_243 - .L_242)
.L_242:
        /*0004*/ 	.word	0x00000082


	//----- nvinfo : EIATTR_KPARAM_INFO
	.align		4
.L_243:
        /*0008*/ 	.byte	0x04, 0x17
        /*000a*/ 	.short	(.L_245 - .L_244)
.L_244:
        /*000c*/ 	.word	0x00000000
        /*0010*/ 	.short	0x0006
        /*0012*/ 	.short	0x0030
        /*0014*/ 	.byte	0x00, 0xf0, 0x21, 0x00


	//----- nvinfo : EIATTR_KPARAM_INFO
	.align		4
.L_245:
        /*0018*/ 	.byte	0x04, 0x17
        /*001a*/ 	.short	(.L_247 - .L_246)
.L_246:
        /*001c*/ 	.word	0x00000000
        /*0020*/ 	.short	0x0005
        /*0022*/ 	.short	0x0028
        /*0024*/ 	.byte	0x00, 0xf5, 0x21, 0x00


	//----- nvinfo : EIATTR_KPARAM_INFO
	.align		4
.L_247:
        /*0028*/ 	.byte	0x04, 0x17
        /*002a*/ 	.short	(.L_249 - .L_248)
.L_248:
        /*002c*/ 	.word	0x00000000
        /*0030*/ 	.short	0x0004
        /*0032*/ 	.short	0x0020
        /*0034*/ 	.byte	0x00, 0xf5, 0x21, 0x00


	//----- nvinfo : EIATTR_KPARAM_INFO
	.align		4
.L_249:
        /*0038*/ 	.byte	0x04, 0x17
        /*003a*/ 	.short	(.L_251 - .L_250)
.L_250:
        /*003c*/ 	.word	0x00000000
        /*0040*/ 	.short	0x0003
        /*0042*/ 	.short	0x0018
        /*0044*/ 	.byte	0x00, 0xf5, 0x21, 0x00


	//----- nvinfo : EIATTR_KPARAM_INFO
	.align		4
.L_251:
        /*0048*/ 	.byte	0x04, 0x17
        /*004a*/ 	.short	(.L_253 - .L_252)
.L_252:
        /*004c*/ 	.word	0x00000000
        /*0050*/ 	.short	0x0002
        /*0052*/ 	.short	0x0010
        /*0054*/ 	.byte	0x00, 0xf5, 0x21, 0x00


	//----- nvinfo : EIATTR_KPARAM_INFO
	.align		4
.L_253:
        /*0058*/ 	.byte	0x04, 0x17
        /*005a*/ 	.short	(.L_255 - .L_254)
.L_254:
        /*005c*/ 	.word	0x00000000
        /*0060*/ 	.short	0x0001
        /*0062*/ 	.short	0x0008
        /*0064*/ 	.byte	0x00, 0xf5, 0x21, 0x00


	//----- nvinfo : EIATTR_KPARAM_INFO
	.align		4
.L_255:
        /*0068*/ 	.byte	0x04, 0x17
        /*006a*/ 	.short	(.L_257 - .L_256)
.L_256:
        /*006c*/ 	.word	0x00000000
        /*0070*/ 	.short	0x0000
        /*0072*/ 	.short	0x0000
        /*0074*/ 	.byte	0x00, 0xf5, 0x21, 0x00


	//----- nvinfo : EIATTR_SPARSE_MMA_MASK
	.align		4
.L_257:
        /*0078*/ 	.byte	0x03, 0x50
        /*007a*/ 	.short	0x0000


	//----- nvinfo : EIATTR_MAXREG_COUNT
	.align		4
        /*007c*/ 	.byte	0x03, 0x1b
        /*007e*/ 	.short	0x00ff


	//----- nvinfo : EIATTR_MERCURY_ISA_VERSION
	.align		4
        /*0080*/ 	.byte	0x03, 0x5f
        /*0082*/ 	.short	0x0101


	//----- nvinfo : EIATTR_VRC_CTA_INIT_COUNT
	.align		4
        /*0084*/ 	.byte	0x02, 0x4a
	.zero		1
	.zero		1


	//----- nvinfo : EIATTR_EXIT_INSTR_OFFSETS
	.align		4
        /*0088*/ 	.byte	0x04, 0x1c
        /*008a*/ 	.short	(.L_259 - .L_258)


	//   ....[0]....
.L_258:
        /*008c*/ 	.word	0x00000090


	//   ....[1]....
        /*0090*/ 	.word	0x00000320


	//----- nvinfo : EIATTR_CBANK_PARAM_SIZE
	.align		4
.L_259:
        /*0094*/ 	.byte	0x03, 0x19
        /*0096*/ 	.short	0x0038


	//----- nvinfo : EIATTR_PARAM_CBANK
	.align		4
        /*0098*/ 	.byte	0x04, 0x0a
        /*009a*/ 	.short	(.L_261 - .L_260)
	.align		4
.L_260:
        /*009c*/ 	.word	index@(.nv.constant0._Z29index_mul_2d_grad_float_dim64PfS_PKfS1_S1_PKll)
        /*00a0*/ 	.short	0x0380
        /*00a2*/ 	.short	0x0038


	//----- nvinfo : EIATTR_SW_WAR
	.align		4
.L_261:
        /*00a4*/ 	.byte	0x04, 0x36
        /*00a6*/ 	.short	(.L_263 - .L_262)
.L_262:
        /*00a8*/ 	.word	0x00000008
.L_263:


//--------------------- .nv.info._Z17index_mul_2d_halfPN3c104HalfEPKS0_S3_PKlll --------------------------
	.section	.nv.info._Z17index_mul_2d_halfPN3c104HalfEPKS0_S3_PKlll,"",@"SHT_CUDA_INFO"
	.sectionflags	@""
	.align	4


	//----- nvinfo : EIATTR_CUDA_API_VERSION
	.align		4
        /*0000*/ 	.byte	0x04, 0x37
        /*0002*/ 	.short	(.L_265 - .L_264)
.L_264:
        /*0004*/ 	.word	0x00000082


	//----- nvinfo : EIATTR_KPARAM_INFO
	.align		4
.L_265:
        /*0008*/ 	.byte	0x04, 0x17
        /*000a*/ 	.short	(.L_267 - .L_266)
.L_266:
        /*000c*/ 	.word	0x00000000
        /*0010*/ 	.short	0x0005
        /*0012*/ 	.short	0x0028
        /*0014*/ 	.byte	0x00, 0xf0, 0x21, 0x00


	//----- nvinfo : EIATTR_KPARAM_INFO
	.align		4
.L_267:
        /*0018*/ 	.byte	0x04, 0x17
        /*001a*/ 	.short	(.L_269 - .L_268)
.L_268:
        /*001c*/ 	.word	0x00000000
        /*0020*/ 	.short	0x0004
        /*0022*/ 	.short	0x0020
        /*0024*/ 	.byte	0x00, 0xf0, 0x21, 0x00


	//----- nvinfo : EIATTR_KPARAM_INFO
	.align		4
.L_269:
        /*0028*/ 	.byte	0x04, 0x17
        /*002a*/ 	.short	(.L_271 - .L_270)
.L_270:
        /*002c*/ 	.word	0x00000000
        /*0030*/ 	.short	0x0003
        /*0032*/ 	.short	0x0018
        /*0034*/ 	.byte	0x00, 0xf5, 0x21, 0x00


	//----- nvinfo : EIATTR_KPARAM_INFO
	.align		4
.L_271:
        /*0038*/ 	.byte	0x04, 0x17
        /*003a*/ 	.short	(.L_273 - .L_272)
.L_272:
        /*003c*/ 	.word	0x00000000
        /*0040*/ 	.short	0x0002
        /*0042*/ 	.short	0x0010
        /*0044*/ 	.byte	0x00, 0xf5, 0x21, 0x00


	//----- nvinfo : EIATTR_KPARAM_INFO
	.align		4
.L_273:
        /*0048*/ 	.byte	0x04, 0x17
        /*004a*/ 	.short	(.L_275 - .L_274)
.L_274:
        /*004c*/ 	.word	0x00000000
        /*0050*/ 	.short	0x0001
        /*0052*/ 	.short	0x0008
        /*0054*/ 	.byte	0x00, 0xf5, 0x21, 0x00


	//----- nvinfo : EIATTR_KPARAM_INFO
	.align		4
.L_275:
        /*0058*/ 	.byte	0x04, 0x17
        /*005a*/ 	.short	(.L_277 - .L_276)
.L_276:
        /*005c*/ 	.word	0x00000000
        /*0060*/ 	.short	0x0000
        /*0062*/ 	.short	0x0000
        /*0064*/ 	.byte	0x00, 0xf5, 0x21, 0x00


	//----- nvinfo : EIATTR_SPARSE_MMA_MASK
	.align		4
.L_277:
        /*0068*/ 	.byte	0x03, 0x50
        /*006a*/ 	.short	0x0000


	//----- nvinfo : EIATTR_MAXREG_COUNT
	.align		4
        /*006c*/ 	.byte	0x03, 0x1b
        /*006e*/ 	.short	0x00ff


	//----- nvinfo : EIATTR_MERCURY_ISA_VERSION
	.align		4
        /*0070*/ 	.byte	0x03, 0x5f
        /*0072*/ 	.short	0x0101


	//----- nvinfo : EIATTR_VRC_CTA_INIT_COUNT
	.align		4
        /*0074*/ 	.byte	0x02, 0x4a
	.zero		1
	.zero		1


	//----- nvinfo : EIATTR_EXIT_INSTR_OFFSETS
	.align		4
        /*0078*/ 	.byte	0x04, 0x1c
        /*007a*/ 	.short	(.L_279 - .L_278)


	//   ....[0]....
.L_278:
        /*007c*/ 	.word	0x00000090


	//   ....[1]....
        /*0080*/ 	.word	0x00000110


	//   ....[2]....
        /*0084*/ 	.word	0x000006d0


	//   ....[3]....
        /*0088*/ 	.word	0x00000c30


	//----- nvinfo : EIATTR_CRS_STACK_SIZE
	.align		4
.L_279:
        /*008c*/ 	.byte	0x04, 0x1e
        /*008e*/ 	.short	(.L_281 - .L_280)
.L_280:
        /*0090*/ 	.word	0x00000000


	//----- nvinfo : EIATTR_CBANK_PARAM_SIZE
	.align		4
.L_281:
        /*0094*/ 	.byte	0x03, 0x19
        /*0096*/ 	.short	0x0030


	//----- nvinfo : EIATTR_PARAM_CBANK
	.align		4
        /*0098*/ 	.byte	0x04, 0x0a
        /*009a*/ 	.short	(.L_283 - .L_282)
	.align		4
.L_282:
        /*009c*/ 	.word	index@(.nv.constant0._Z17index_mul_2d_halfPN3c104HalfEPKS0_S3_PKlll)
        /*00a0*/ 	.short	0x0380
        /*00a2*/ 	.short	0x0030


	//----- nvinfo : EIATTR_SW_WAR
	.align		4
.L_283:
        /*00a4*/ 	.byte	0x04, 0x36
        /*00a6*/ 	.short	(.L_285 - .L_284)
.L_284:
        /*00a8*/ 	.word	0x00000008
.L_285:


//--------------------- .nv.info._Z18index_mul_2d_floatPfPKfS1_PKlll --------------------------
	.section	.nv.info._Z18index_mul_2d_floatPfPKfS1_PKlll,"",@"SHT_CUDA_INFO"
	.sectionflags	@""
	.align	4


	//----- nvinfo : EIATTR_CUDA_API_VERSION
	.align		4
        /*0000*/ 	.byte	0x04, 0x37
        /*0002*/ 	.short	(.L_287 - .L_286)
.L_286:
        /*0004*/ 	.word	0x00000082


	//----- nvinfo : EIATTR_KPARAM_INFO
	.align		4
.L_287:
        /*0008*/ 	.byte	0x04, 0x17
        /*000a*/ 	.short	(.L_289 - .L_288)
.L_288:
        /*000c*/ 	.word	0x00000000
        /*0010*/ 	.short	0x0005
        /*0012*/ 	.short	0x0028
        /*0014*/ 	.byte	0x00, 0xf0, 0x21, 0x00


	//----- nvinfo : EIATTR_KPARAM_INFO
	.align		4
.L_289:
        /*0018*/ 	.byte	0x04, 0x17
        /*001a*/ 	.short	(.L_291 - .L_290)
.L_290:
        /*001c*/ 	.word	0x00000000
        /*0020*/ 	.short	0x0004
        /*0022*/ 	.short	0x0020
        /*0024*/ 	.byte	0x00, 0xf0, 0x21, 0x00


	//----- nvinfo : EIATTR_KPARAM_INFO
	.align		4
.L_291:
        /*0028*/ 	.byte	0x04, 0x17
        /*002a*/ 	.short	(.L_293 - .L_292)
.L_292:
        /*002c*/ 	.word	0x00000000
        /*0030*/ 	.short	0x0003
        /*0032*/ 	.short	0x0018
        /*0034*/ 	.byte	0x00, 0xf5, 0x21, 0x00


	//----- nvinfo : EIATTR_KPARAM_INFO
	.align		4
.L_293:
        /*0038*/ 	.byte	0x04, 0x17
        /*003a*/ 	.short	(.L_295 - .L_294)
.L_294:
        /*003c*/ 	.word	0x00000000
        /*0040*/ 	.short	0x0002
        /*0042*/ 	.short	0x0010
        /*0044*/ 	.byte	0x00, 0xf5, 0x21, 0x00


	//----- nvinfo : EIATTR_KPARAM_INFO
	.align		4
.L_295:
        /*0048*/ 	.byte	0x04, 0x17
        /*004a*/ 	.short	(.L_297 - .L_296)
.L_296:
        /*004c*/ 	.word	0x00000000
        /*0050*/ 	.short	0x0001
        /*0052*/ 	.short	0x0008
        /*0054*/ 	.byte	0x00, 0xf5, 0x21, 0x00


	//----- nvinfo : EIATTR_KPARAM_INFO
	.align		4
.L_297:
        /*0058*/ 	.byte	0x04, 0x17
        /*005a*/ 	.short	(.L_299 - .L_298)
.L_298:
        /*005c*/ 	.word	0x00000000
        /*0060*/ 	.short	0x0000
        /*0062*/ 	.short	0x0000
        /*0064*/ 	.byte	0x00, 0xf5, 0x21, 0x00


	//----- nvinfo : EIATTR_SPARSE_MMA_MASK
	.align		4
.L_299:
        /*0068*/ 	.byte	0x03, 0x50
        /*006a*/ 	.short	0x0000


	//----- nvinfo : EIATTR_MAXREG_COUNT
	.align		4
        /*006c*/ 	.byte	0x03, 0x1b
        /*006e*/ 	.short	0x00ff


	//----- nvinfo : EIATTR_MERCURY_ISA_VERSION
	.align		4
        /*0070*/ 	.byte	0x03, 0x5f
        /*0072*/ 	.short	0x0101


	//----- nvinfo : EIATTR_VRC_CTA_INIT_COUNT
	.align		4
        /*0074*/ 	.byte	0x02, 0x4a
	.zero		1
	.zero		1


	//----- nvinfo : EIATTR_EXIT_INSTR_OFFSETS
	.align		4
        /*0078*/ 	.byte	0x04, 0x1c
        /*007a*/ 	.short	(.L_301 - .L_300)


	//   ....[0]....
.L_300:
        /*007c*/ 	.word	0x00000090


	//   ....[1]....
        /*0080*/ 	.word	0x00000110


	//   ....[2]....
        /*0084*/ 	.word	0x000006a0


	//   ....[3]....
        /*0088*/ 	.word	0x00000b10


	//----- nvinfo : EIATTR_CRS_STACK_SIZE
	.align		4
.L_301:
        /*008c*/ 	.byte	0x04, 0x1e
        /*008e*/ 	.short	(.L_303 - .L_302)
.L_302:
        /*0090*/ 	.word	0x00000000


	//----- nvinfo : EIATTR_CBANK_PARAM_SIZE
	.align		4
.L_303:
        /*0094*/ 	.byte	0x03, 0x19
        /*0096*/ 	.short	0x0030


	//----- nvinfo : EIATTR_PARAM_CBANK
	.align		4
        /*0098*/ 	.byte	0x04, 0x0a
        /*009a*/ 	.short	(.L_305 - .L_304)
	.align		4
.L_304:
        /*009c*/ 	.word	index@(.nv.constant0._Z18index_mul_2d_floatPfPKfS1_PKlll)
        /*00a0*/ 	.short	0x0380
        /*00a2*/ 	.short	0x0030


	//----- nvinfo : EIATTR_SW_WAR
	.align		4
.L_305:
        /*00a4*/ 	.byte	0x04, 0x36
        /*00a6*/ 	.short	(.L_307 - .L_306)
.L_306:
        /*00a8*/ 	.word	0x00000008
.L_307:


//--------------------- .nv.info._Z24index_mul_2d_float_dim64PfPKfS1_PKll --------------------------
	.section	.nv.info._Z24index_mul_2d_float_dim64PfPKfS1_PKll,"",@"SHT_CUDA_INFO"
	.sectionflags	@""
	.align	4


	//----- nvinfo : EIATTR_CUDA_API_VERSION
	.align		4
        /*0000*/ 	.byte	0x04, 0x37
        /*0002*/ 	.short	(.L_309 - .L_308)
.L_308:
        /*0004*/ 	.word	0x00000082


	//----- nvinfo : EIATTR_KPARAM_INFO
	.align		4
.L_309:
        /*0008*/ 	.byte	0x04, 0x17
        /*000a*/ 	.short	(.L_311 - .L_310)
.L_310:
        /*000c*/ 	.word	0x00000000
        /*0010*/ 	.short	0x0004
        /*0012*/ 	.short	0x0020
        /*0014*/ 	.byte	0x00, 0xf0, 0x21, 0x00


	//----- nvinfo : EIATTR_KPARAM_INFO
	.align		4
.L_311:
        /*0018*/ 	.byte	0x04, 0x17
        /*001a*/ 	.short	(.L_313 - .L_312)
.L_312:
        /*001c*/ 	.word	0x00000000
        /*0020*/ 	.short	0x0003
        /*0022*/ 	.short	0x0018
        /*0024*/ 	.byte	0x00, 0xf5, 0x21, 0x00


	//----- nvinfo : EIATTR_KPARAM_INFO
	.align		4
.L_313:
        /*0028*/ 	.byte	0x04, 0x17
        /*002a*/ 	.short	(.L_315 - .L_314)
.L_314:
        /*002c*/ 	.word	0x00000000
        /*0030*/ 	.short	0x0002
        /*0032*/ 	.short	0x0010
        /*0034*/ 	.byte	0x00, 0xf5, 0x21, 0x00


	//----- nvinfo : EIATTR_KPARAM_INFO
	.align		4
.L_315:
        /*0038*/ 	.byte	0x04, 0x17
        /*003a*/ 	.short	(.L_317 - .L_316)
.L_316:
        /*003c*/ 	.word	0x00000000
        /*0040*/ 	.short	0x0001
        /*0042*/ 	.short	0x0008
        /*0044*/ 	.byte	0x00, 0xf5, 0x21, 0x00


	//----- nvinfo : EIATTR_KPARAM_INFO
	.align		4
.L_317:
        /*0048*/ 	.byte	0x04, 0x17
        /*004a*/ 	.short	(.L_319 - .L_318)
.L_318:
        /*004c*/ 	.word	0x00000000
        /*0050*/ 	.short	0x0000
        /*0052*/ 	.short	0x0000
        /*0054*/ 	.byte	0x00, 0xf5, 0x21, 0x00


	//----- nvinfo : EIATTR_SPARSE_MMA_MASK
	.align		4
.L_319:
        /*0058*/ 	.byte	0x03, 0x50
        /*005a*/ 	.short	0x0000


	//----- nvinfo : EIATTR_MAXREG_COUNT
	.align		4
        /*005c*/ 	.byte	0x03, 0x1b
        /*005e*/ 	.short	0x00ff


	//----- nvinfo : EIATTR_MERCURY_ISA_VERSION
	.align		4
        /*0060*/ 	.byte	0x03, 0x5f
        /*0062*/ 	.short	0x0101


	//----- nvinfo : EIATTR_VRC_CTA_INIT_COUNT
	.align		4
        /*0064*/ 	.byte	0x02, 0x4a
	.zero		1
	.zero		1


	//----- nvinfo : EIATTR_EXIT_INSTR_OFFSETS
	.align		4
        /*0068*/ 	.byte	0x04, 0x1c
        /*006a*/ 	.short	(.L_321 - .L_320)


	//   ....[0]....
.L_320:
        /*006c*/ 	.word	0x00000090


	//   ....[1]....
        /*0070*/ 	.word	0x00000210


	//----- nvinfo : EIATTR_CBANK_PARAM_SIZE
	.align		4
.L_321:
        /*0074*/ 	.byte	0x03, 0x19
        /*0076*/ 	.short	0x0028


	//----- nvinfo : EIATTR_PARAM_CBANK
	.align		4
        /*0078*/ 	.byte	0x04, 0x0a
        /*007a*/ 	.short	(.L_323 - .L_322)
	.align		4
.L_322:
        /*007c*/ 	.word	index@(.nv.constant0._Z24index_mul_2d_float_dim64PfPKfS1_PKll)
        /*0080*/ 	.short	0x0380
        /*0082*/ 	.short	0x0028


	//----- nvinfo : EIATTR_SW_WAR
	.align		4
.L_323:
        /*0084*/ 	.byte	0x04, 0x36
        /*0086*/ 	.short	(.L_325 - .L_324)
.L_324:
        /*0088*/ 	.word	0x00000008
.L_325:


//--------------------- .nv.callgraph             --------------------------
	.section	.nv.callgraph,"",@"SHT_CUDA_CALLGRAPH"
	.align	4
	.sectionentsize	8
	.align		4
        /*0000*/ 	.word	0x00000000
	.align		4
        /*0004*/ 	.word	0xffffffff
	.align		4
        /*0008*/ 	.word	0x00000000
	.align		4
        /*000c*/ 	.word	0xfffffffe
	.align		4
        /*0010*/ 	.word	0x00000000
	.align		4
        /*0014*/ 	.word	0xfffffffd
	.align		4
        /*0018*/ 	.word	0x00000000
	.align		4
        /*001c*/ 	.word	0xfffffffc


//--------------------- .nv.constant4             --------------------------
	.section	.nv.constant4,"a",@progbits
	.align	8
	.align		8
.nv.constant4:
        /*0000*/ 	.dword	_ZN58_INTERNAL_726491dc_27_index_mul_2d_cuda_kernel_cu_cdee09e14cuda3std3__45__cpo5beginE
	.align		8
        /*0008*/ 	.dword	_ZN58_INTERNAL_726491dc_27_index_mul_2d_cuda_kernel_cu_cdee09e14cuda3std3__45__cpo3endE
	.align		8
        /*0010*/ 	.dword	_ZN58_INTERNAL_726491dc_27_index_mul_2d_cuda_kernel_cu_cdee09e14cuda3std3__45__cpo6cbeginE
	.align		8
        /*0018*/ 	.dword	_ZN58_INTERNAL_726491dc_27_index_mul_2d_cuda_kernel_cu_cdee09e14cuda3std3__45__cpo4cendE
	.align		8
        /*0020*/ 	.dword	_ZN58_INTERNAL_726491dc_27_index_mul_2d_cuda_kernel_cu_cdee09e14cuda3std3__45__cpo6rbeginE
	.align		8
        /*0028*/ 	.dword	_ZN58_INTERNAL_726491dc_27_index_mul_2d_cuda_kernel_cu_cdee09e14cuda3std3__45__cpo4rendE
	.align		8
        /*0030*/ 	.dword	_ZN58_INTERNAL_726491dc_27_index_mul_2d_cuda_kernel_cu_cdee09e14cuda3std3__45__cpo7crbeginE
	.align		8
        /*0038*/ 	.dword	_ZN58_INTERNAL_726491dc_27_index_mul_2d_cuda_kernel_cu_cdee09e14cuda3std3__45__cpo5crendE
	.align		8
        /*0040*/ 	.dword	_ZN58_INTERNAL_726491dc_27_index_mul_2d_cuda_kernel_cu_cdee09e14cuda3std3__460_GLOBAL__N__726491dc_27_index_mul_2d_cuda_kernel_cu_cdee09e16ignoreE
	.align		8
        /*0048*/ 	.dword	_ZN58_INTERNAL_726491dc_27_index_mul_2d_cuda_kernel_cu_cdee09e14cuda3std3__419piecewise_constructE
	.align		8
        /*0050*/ 	.dword	_ZN58_INTERNAL_726491dc_27_index_mul_2d_cuda_kernel_cu_cdee09e14cuda3std3__48in_placeE
	.align		8
        /*0058*/ 	.dword	_ZN58_INTERNAL_726491dc_27_index_mul_2d_cuda_kernel_cu_cdee09e14cuda3std3__420unreachable_sentinelE
	.align		8
        /*0060*/ 	.dword	_ZN58_INTERNAL_726491dc_27_index_mul_2d_cuda_kernel_cu_cdee09e14cuda3std6ranges3__45__cpo4swapE
	.align		8
        /*0068*/ 	.dword	_ZN58_INTERNAL_726491dc_27_index_mul_2d_cuda_kernel_cu_cdee09e14cuda3std6ranges3__45__cpo9iter_moveE
	.align		8
        /*0070*/ 	.dword	_ZN58_INTERNAL_726491dc_27_index_mul_2d_cuda_kernel_cu_cdee09e14cuda3std6ranges3__45__cpo5beginE
	.align		8
        /*0078*/ 	.dword	_ZN58_INTERNAL_726491dc_27_index_mul_2d_cuda_kernel_cu_cdee09e14cuda3std6ranges3__45__cpo3endE
	.align		8
        /*0080*/ 	.dword	_ZN58_INTERNAL_726491dc_27_index_mul_2d_cuda_kernel_cu_cdee09e14cuda3std6ranges3__45__cpo6cbeginE
	.align		8
        /*0088*/ 	.dword	_ZN58_INTERNAL_726491dc_27_index_mul_2d_cuda_kernel_cu_cdee09e14cuda3std6ranges3__45__cpo4cendE
	.align		8
        /*0090*/ 	.dword	_ZN58_INTERNAL_726491dc_27_index_mul_2d_cuda_kernel_cu_cdee09e14cuda3std6ranges3__45__cpo7advanceE
	.align		8
        /*0098*/ 	.dword	_ZN58_INTERNAL_726491dc_27_index_mul_2d_cuda_kernel_cu_cdee09e14cuda3std6ranges3__45__cpo9iter_swapE
	.align		8
        /*00a0*/ 	.dword	_ZN58_INTERNAL_726491dc_27_index_mul_2d_cuda_kernel_cu_cdee09e14cuda3std6ranges3__45__cpo4nextE
	.align		8
        /*00a8*/ 	.dword	_ZN58_INTERNAL_726491dc_27_index_mul_2d_cuda_kernel_cu_cdee09e14cuda3std6ranges3__45__cpo4prevE
	.align		8
        /*00b0*/ 	.dword	_ZN58_INTERNAL_726491dc_27_index_mul_2d_cuda_kernel_cu_cdee09e14cuda3std6ranges3__45__cpo4dataE
	.align		8
        /*00b8*/ 	.dword	_ZN58_INTERNAL_726491dc_27_index_mul_2d_cuda_kernel_cu_cdee09e14cuda3std6ranges3__45__cpo5cdataE
	.align		8
        /*00c0*/ 	.dword	_ZN58_INTERNAL_726491dc_27_index_mul_2d_cuda_kernel_cu_cdee09e14cuda3std6ranges3__45__cpo4sizeE
	.align		8
        /*00c8*/ 	.dword	_ZN58_INTERNAL_726491dc_27_index_mul_2d_cuda_kernel_cu_cdee09e14cuda3std6ranges3__45__cpo5ssizeE
	.align		8
        /*00d0*/ 	.dword	_ZN58_INTERNAL_726491dc_27_index_mul_2d_cuda_kernel_cu_cdee09e14cuda3std6ranges3__45__cpo8distanceE
	.align		8
        /*00d8*/ 	.dword	_ZN58_INTERNAL_726491dc_27_index_mul_2d_cuda_kernel_cu_cdee09e16thrust24THRUST_300001_SM_1000_NS6system6detail10sequential3seqE


//--------------------- .text._Z27index_mul_2d_grad_grad_halfPN3c104HalfES1_S1_PKS0_S3_S3_S3_S3_PKlll --------------------------
	.section	.text._Z27index_mul_2d_grad_grad_halfPN3c104HalfES1_S1_PKS0_S3_S3_S3_S3_PKlll,"ax",@progbits
	.align	128
        .global         _Z27index_mul_2d_grad_grad_halfPN3c104HalfES1_S1_PKS0_S3_S3_S3_S3_PKlll
        .type           _Z27index_mul_2d_grad_grad_halfPN3c104HalfES1_S1_PKS0_S3_S3_S3_S3_PKlll,@function
        .size           _Z27index_mul_2d_grad_grad_halfPN3c104HalfES1_S1_PKS0_S3_S3_S3_S3_PKlll,(.L_x_73 - _Z27index_mul_2d_grad_grad_halfPN3c104HalfES1_S1_PKS0_S3_S3_S3_S3_PKlll)
        .other          _Z27index_mul_2d_grad_grad_halfPN3c104HalfES1_S1_PKS0_S3_S3_S3_S3_PKlll,@"STO_CUDA_ENTRY STV_DEFAULT"
_Z27index_mul_2d_grad_grad_halfPN3c104HalfES1_S1_PKS0_S3_S3_S3_S3_PKlll:
.text._Z27index_mul_2d_grad_grad_halfPN3c104HalfES1_S1_PKS0_S3_S3_S3_S3_PKlll:
[----:B------:R-:W-:Y:S01]  /*0000*/  LDC R1, c[0x0][0x37c] ;  /* 0x0000df00ff017b82 */ /* 0x000fe20000000800 */
[----:B------:R-:W0:Y:S07]  /*0010*/  S2R R3, SR_TID.Y ;  /* 0x0000000000037919 */ /* 0x000e2e0000002200 */
[----:B------:R-:W0:Y:S01]  /*0020*/  S2UR UR4, SR_CTAID.X ;  /* 0x00000000000479c3 */ /* 0x000e220000002500 */
[----:B------:R-:W1:Y:S07]  /*0030*/  LDCU.64 UR6, c[0x0][0x3c8] ;  /* 0x00007900ff0677ac */ /* 0x000e6e0008000a00 */
[----:B------:R-:W0:Y:S02]  /*0040*/  LDC R0, c[0x0][0x364] ;  /* 0x0000d900ff007b82 */ /* 0x000e240000000800 */
[----:B0-----:R-:W-:-:S05]  /*0050*/  IMAD R3, R0, UR4, R3 ;  /* 0x0000000400037c24 */ /* 0x001fca000f8e0203 */
[----:B-1----:R-:W-:Y:S01]  /*0060*/  ISETP.GE.U32.AND P0, PT, R3, UR6, PT ;  /* 0x0000000603007c0c */ /* 0x002fe2000bf06070 */
[----:B------:R-:W0:Y:S01]  /*0070*/  LDCU UR6, c[0x0][0x360] ;  /* 0x00006c00ff0677ac */ /* 0x000e220008000800 */
[----:B------:R-:W-:-:S04]  /*0080*/  SHF.R.S32.HI R0, RZ, 0x1f, R3 ;  /* 0x0000001fff007819 */ /* 0x000fc80000011403 */
[----:B------:R-:W-:-:S13]  /*0090*/  ISETP.GE.AND.EX P0, PT, R0, UR7, PT, P0 ;  /* 0x0000000700007c0c */ /* 0x000fda000bf06300 */
[----:B0-----:R-:W-:Y:S05]  /*00a0*/  @P0 EXIT ;  /* 0x000000000000094d */ /* 0x001fea0003800000 */
[----:B------:R-:W0:Y:S01]  /*00b0*/  S2R R26, SR_TID.X ;  /* 0x00000000001a7919 */ /* 0x000e220000002100 */
[----:B------:R-:W0:Y:S01]  /*00c0*/  LDCU.64 UR10, c[0x0][0x3d0] ;  /* 0x00007a00ff0a77ac */ /* 0x000e220008000a00 */
[----:B------:R-:W1:Y:S02]  /*00d0*/  LDCU.64 UR4, c[0x0][0x3c0] ;  /* 0x00007800ff0477ac */ /* 0x000e640008000a00 */
[----:B-1----:R-:W-:-:S04]  /*00e0*/  LEA R6, P1, R3, UR4, 0x3 ;  /* 0x0000000403067c11 */ /* 0x002fc8000f8218ff */
[----:B------:R-:W-:Y:S02]  /*00f0*/  LEA.HI.X R7, R3, UR5, R0, 0x3, P1 ;  /* 0x0000000503077c11 */ /* 0x000fe400088f1c00 */
[----:B0-----:R-:W-:-:S04]  /*0100*/  ISETP.GE.U32.AND P0, PT, R26, UR10, PT ;  /* 0x0000000a1a007c0c */ /* 0x001fc8000bf06070 */
[----:B------:R-:W-:-:S13]  /*0110*/  ISETP.GE.AND.EX P0, PT, RZ, UR11, PT, P0 ;  /* 0x0000000bff007c0c */ /* 0x000fda000bf06300 */
[----:B------:R-:W-:Y:S05]  /*0120*/  @P0 EXIT ;  /* 0x000000000000094d */ /* 0x000fea0003800000 */
[----:B------:R-:W0:Y:S02]  /*0130*/  LDCU.64 UR8, c[0x0][0x358] ;  /* 0x00006b00ff0877ac */ /* 0x000e240008000a00 */
[----:B0-----:R-:W5:Y:S01]  /*0140*/  LDG.E.64 R6, desc[UR8][R6.64] ;  /* 0x0000000806067981 */ /* 0x001f62000c1e1b00 */
[----:B------:R-:W-:Y:S01]  /*0150*/  IADD3 R4, P0, PT, R26, UR6, RZ ;  /* 0x000000061a047c10 */ /* 0x000fe2000ff1e0ff */
[----:B------:R-:W-:Y:S01]  /*0160*/  UMOV UR4, URZ ;  /* 0x000000ff00047c82 */ /* 0x000fe20008000000 */
[----:B------:R-:W-:Y:S02]  /*0170*/  BSSY.RECONVERGENT B0, `(.L_x_0) ;  /* 0x0000024000007945 */ /* 0x000fe40003800200 */
[C---:B------:R-:W-:Y:S01]  /*0180*/  ISETP.GT.U32.AND P1, PT, R4.reuse, UR10, PT ;  /* 0x0000000a04007c0c */ /* 0x040fe2000bf24070 */
[----:B------:R-:W-:Y:S01]  /*0190*/  IMAD.X R9, RZ, RZ, UR4, P0 ;  /* 0x00000004ff097e24 */ /* 0x000fe200080e06ff */
[----:B------:R-:W-:-:S04]  /*01a0*/  ISETP.GE.U32.AND P0, PT, R4, UR10, PT ;  /* 0x0000000a04007c0c */ /* 0x000fc8000bf06070 */
[C---:B------:R-:W-:Y:S02]  /*01b0*/  ISETP.GT.U32.AND.EX P1, PT, R9.reuse, UR11, PT, P1 ;  /* 0x0000000b09007c0c */ /* 0x040fe4000bf24110 */
[C---:B------:R-:W-:Y:S02]  /*01c0*/  ISETP.GE.U32.AND.EX P0, PT, R9.reuse, UR11, PT, P0 ;  /* 0x0000000b09007c0c */ /* 0x040fe4000bf06100 */
[----:B------:R-:W-:Y:S02]  /*01d0*/  SEL R5, R4, UR10, P1 ;  /* 0x0000000a04057c07 */ /* 0x000fe40008800000 */
[----:B------:R-:W-:Y:S02]  /*01e0*/  SEL R2, RZ, 0x1, P0 ;  /* 0x00000001ff027807 */ /* 0x000fe40000000000 */
[----:B------:R-:W-:Y:S02]  /*01f0*/  SEL R8, R9, UR11, P1 ;  /* 0x0000000b09087c07 */ /* 0x000fe40008800000 */
[----:B------:R-:W-:-:S04]  /*0200*/  IADD3 R4, P0, P1, R5, -R4, -R2 ;  /* 0x8000000405047210 */ /* 0x000fc8000791e802 */
[----:B------:R-:W-:-:S04]  /*0210*/  IADD3.X R5, PT, PT, R8, -0x1, ~R9, P0, P1 ;  /* 0xffffffff08057810 */ /* 0x000fc800007e2c09 */
[----:B------:R-:W-:-:S13]  /*0220*/  ISETP.NE.U32.AND P0, PT, R5, RZ, PT ;  /* 0x000000ff0500720c */ /* 0x000fda0003f05070 */
[----:B------:R-:W-:Y:S05]  /*0230*/  @P0 BRA `(.L_x_1) ;  /* 0x0000000000540947 */ /* 0x000fea0003800000 */
[----:B------:R-:W0:Y:S01]  /*0240*/  I2F.U32.RP R5, UR6 ;  /* 0x0000000600057d06 */ /* 0x000e220008209000 */
[----:B------:R-:W-:-:S07]  /*0250*/  ISETP.NE.U32.AND P2, PT, RZ, UR6, PT ;  /* 0x00000006ff007c0c */ /* 0x000fce000bf45070 */
[----:B0-----:R-:W0:Y:S02]  /*0260*/  MUFU.RCP R5, R5 ;  /* 0x0000000500057308 */ /* 0x001e240000001000 */
[----:B0-----:R-:W-:Y:S02]  /*0270*/  VIADD R8, R5, 0xffffffe ;  /* 0x0ffffffe05087836 */ /* 0x001fe40000000000 */
[----:B------:R-:W-:-:S04]  /*0280*/  IMAD.MOV.U32 R5, RZ, RZ, RZ ;  /* 0x000000ffff057224 */ /* 0x000fc800078e00ff */
[----:B------:R0:W1:Y:S02]  /*0290*/  F2I.FTZ.U32.TRUNC.NTZ R9, R8 ;  /* 0x0000000800097305 */ /* 0x000064000021f000 */
[----:B0-----:R-:W-:Y:S02]  /*02a0*/  IMAD.MOV.U32 R8, RZ, RZ, RZ ;  /* 0x000000ffff087224 */ /* 0x001fe400078e00ff */
[----:B-1----:R-:W-:-:S04]  /*02b0*/  IMAD.MOV R11, RZ, RZ, -R9 ;  /* 0x000000ffff0b7224 */ /* 0x002fc800078e0a09 */
[----:B------:R-:W-:-:S04]  /*02c0*/  IMAD R11, R11, UR6, RZ ;  /* 0x000000060b0b7c24 */ /* 0x000fc8000f8e02ff */
[----:B------:R-:W-:-:S06]  /*02d0*/  IMAD.HI.U32 R9, R9, R11, R8 ;  /* 0x0000000b09097227 */ /* 0x000fcc00078e0008 */
[----:B------:R-:W-:-:S04]  /*02e0*/  IMAD.HI.U32 R9, R9, R4, RZ ;  /* 0x0000000409097227 */ /* 0x000fc800078e00ff */
[----:B------:R-:W-:-:S04]  /*02f0*/  IMAD.MOV R11, RZ, RZ, -R9 ;  /* 0x000000ffff0b7224 */ /* 0x000fc800078e0a09 */
[----:B------:R-:W-:-:S05]  /*0300*/  IMAD R4, R11, UR6, R4 ;  /* 0x000000060b047c24 */ /* 0x000fca000f8e0204 */
[----:B------:R-:W-:-:S13]  /*0310*/  ISETP.GE.U32.AND P0, PT, R4, UR6, PT ;  /* 0x0000000604007c0c */ /* 0x000fda000bf06070 */
[----:B------:R-:W-:Y:S02]  /*0320*/  @P0 VIADD R4, R4, -UR6 ;  /* 0x8000000604040c36 */ /* 0x000fe40008000000 */
[----:B------:R-:W-:-:S03]  /*0330*/  @P0 VIADD R9, R9, 0x1 ;  /* 0x0000000109090836 */ /* 0x000fc60000000000 */
[----:B------:R-:W-:-:S13]  /*0340*/  ISETP.GE.U32.AND P1, PT, R4, UR6, PT ;  /* 0x0000000604007c0c */ /* 0x000fda000bf26070 */
[----:B------:R-:W-:Y:S01]  /*0350*/  @P1 VIADD R9, R9, 0x1 ;  /* 0x0000000109091836 */ /* 0x000fe20000000000 */
[----:B------:R-:W-:-:S04]  /*0360*/  @!P2 LOP3.LUT R9, RZ, UR6, RZ, 0x33, !PT ;  /* 0x00000006ff09ac12 */ /* 0x000fc8000f8e33ff */
[----:B------:R-:W-:Y:S01]  /*0370*/  MOV R4, R9 ;  /* 0x0000000900047202 */ /* 0x000fe20000000f00 */
[----:B------:R-:W-:Y:S06]  /*0380*/  BRA `(.L_x_2) ;  /* 0x0000000000087947 */ /* 0x000fec0003800000 */
.L_x_1:
[----:B------:R-:W-:-:S07]  /*0390*/  MOV R8, 0x3b0 ;  /* 0x000003b000087802 */ /* 0x000fce0000000f00 */
[----:B-----5:R-:W-:Y:S05]  /*03a0*/  CALL.REL.NOINC `($__internal_0_$__cuda_sm20_div_u64) ;  /* 0x00000014006c7944 */ /* 0x020fea0003c00000 */
.L_x_2:
[----:B------:R-:W-:Y:S05]  /*03b0*/  BSYNC.RECONVERGENT B0 ;  /* 0x0000000000007941 */ /* 0x000fea0003800200 */
.L_x_0:
[----:B------:R-:W-:Y:S01]  /*03c0*/  IADD3 R2, P1, PT, R4, R2, RZ ;  /* 0x0000000204027210 */ /* 0x000fe20007f3e0ff */
[----:B------:R-:W-:Y:S03]  /*03d0*/  BSSY.RECONVERGENT B0, `(.L_x_3) ;  /* 0x0000053000007945 */ /* 0x000fe60003800200 */
[----:B------:R-:W-:-:S04]  /*03e0*/  LOP3.LUT R4, R2, 0x3, RZ, 0xc0, !PT ;  /* 0x0000000302047812 */ /* 0x000fc800078ec0ff */
[----:B------:R-:W-:Y:S01]  /*03f0*/  ISETP.NE.U32.AND P0, PT, R4, 0x3, PT ;  /* 0x000000030400780c */ /* 0x000fe20003f05070 */
[----:B------:R-:W-:-:S03]  /*0400*/  IMAD.X R4, RZ, RZ, R5, P1 ;  /* 0x000000ffff047224 */ /* 0x000fc600008e0605 */
[----:B------:R-:W-:-:S13]  /*0410*/  ISETP.NE.AND.EX P0, PT, RZ, RZ, PT, P0 ;  /* 0x000000ffff00720c */ /* 0x000fda0003f05300 */
[----:B------:R-:W-:Y:S05]  /*0420*/  @!P0 BRA `(.L_x_4) ;  /* 0x0000000400348947 */ /* 0x000fea0003800000 */
[----:B------:R-:W-:-:S05]  /*0430*/  VIADD R5, R2, 0x1 ;  /* 0x0000000102057836 */ /* 0x000fca0000000000 */
[----:B------:R-:W-:-:S04]  /*0440*/  LOP3.LUT R5, R5, 0x3, RZ, 0xc0, !PT ;  /* 0x0000000305057812 */ /* 0x000fc800078ec0ff */
[----:B------:R-:W-:-:S05]  /*0450*/  IADD3 R5, P0, PT, RZ, -R5, RZ ;  /* 0x80000005ff057210 */ /* 0x000fca0007f1e0ff */
[----:B------:R-:W-:-:S08]  /*0460*/  IMAD.X R23, RZ, RZ, -0x1, P0 ;  /* 0xffffffffff177424 */ /* 0x000fd000000e06ff */
.L_x_7:
[----:B------:R-:W0:Y:S01]  /*0470*/  LDCU.64 UR10, c[0x0][0x3d0] ;  /* 0x00007a00ff0a77ac */ /* 0x000e220008000a00 */
[----:B------:R-:W-:Y:S01]  /*0480*/  IMAD.U32 R27, RZ, RZ, UR4 ;  /* 0x00000004ff1b7e24 */ /* 0x000fe2000f8e00ff */
[----:B------:R-:W1:Y:S01]  /*0490*/  LDCU.128 UR12, c[0x0][0x3a0] ;  /* 0x00007400ff0c77ac */ /* 0x000e620008000c00 */
[----:B------:R-:W2:Y:S01]  /*04a0*/  LDCU.128 UR16, c[0x0][0x3b0] ;  /* 0x00007600ff1077ac */ /* 0x000ea20008000c00 */
[----:B------:R-:W3:Y:S01]  /*04b0*/  LDCU.128 UR20, c[0x0][0x390] ;  /* 0x00007200ff1477ac */ /* 0x000ee20008000c00 */
[----:B0----5:R-:W-:Y:S02]  /*04c0*/  IMAD R11, R7, UR10, RZ ;  /* 0x0000000a070b7c24 */ /* 0x021fe4000f8e02ff */
[----:B------:R-:W-:Y:S02]  /*04d0*/  IMAD R10, R0, UR10, RZ ;  /* 0x0000000a000a7c24 */ /* 0x000fe4000f8e02ff */
[----:B------:R-:W-:-:S04]  /*04e0*/  IMAD.WIDE.U32 R16, R6, UR10, R26 ;  /* 0x0000000a06107c25 */ /* 0x000fc8000f8e001a */
[----:B------:R-:W-:Y:S01]  /*04f0*/  IMAD R11, R6, UR11, R11 ;  /* 0x0000000b060b7c24 */ /* 0x000fe2000f8e020b */
[----:B------:R-:W-:Y:S01]  /*0500*/  SHF.L.U32 R12, R16, 0x1, RZ ;  /* 0x00000001100c7819 */ /* 0x000fe200000006ff */
[----:B------:R-:W-:-:S03]  /*0510*/  IMAD.WIDE.U32 R8, R3, UR10, R26 ;  /* 0x0000000a03087c25 */ /* 0x000fc6000f8e001a */
[C---:B-1----:R-:W-:Y:S01]  /*0520*/  IADD3 R18, P0, PT, R12.reuse, UR12, RZ ;  /* 0x0000000c0c127c10 */ /* 0x042fe2000ff1e0ff */
[----:B------:R-:W-:Y:S01]  /*0530*/  IMAD R13, R3, UR11, R10 ;  /* 0x0000000b030d7c24 */ /* 0x000fe2000f8e020a */
[----:B--2---:R-:W-:Y:S01]  /*0540*/  IADD3 R10, P2, PT, R12, UR16, RZ ;  /* 0x000000100c0a7c10 */ /* 0x004fe2000ff5e0ff */
[----:B------:R-:W-:Y:S02]  /*0550*/  IMAD.IADD R11, R17, 0x1, R11 ;  /* 0x00000001110b7824 */ /* 0x000fe400078e020b */
[----:B------:R-:W-:Y:S02]  /*0560*/  IMAD.IADD R17, R9, 0x1, R13 ;  /* 0x0000000109117824 */ /* 0x000fe400078e020d */
[----:B------:R-:W-:Y:S01]  /*0570*/  IMAD.SHL.U32 R13, R8, 0x2, RZ ;  /* 0x00000002080d7824 */ /* 0x000fe200078e00ff */
[----:B------:R-:W-:Y:S02]  /*0580*/  SHF.L.U64.HI R16, R16, 0x1, R11 ;  /* 0x0000000110107819 */ /* 0x000fe4000001020b */
[----:B------:R-:W-:-:S02]  /*0590*/  SHF.L.U64.HI R17, R8, 0x1, R17 ;  /* 0x0000000108117819 */ /* 0x000fc40000010211 */
[C---:B------:R-:W-:Y:S02]  /*05a0*/  IADD3 R20, P3, PT, R13.reuse, UR18, RZ ;  /* 0x000000120d147c10 */ /* 0x040fe4000ff7e0ff */
[----:B------:R-:W-:Y:S02]  /*05b0*/  IADD3 R14, P1, PT, R13, UR14, RZ ;  /* 0x0000000e0d0e7c10 */ /* 0x000fe4000ff3e0ff */
[C---:B------:R-:W-:Y:S02]  /*05c0*/  IADD3.X R19, PT, PT, R16.reuse, UR13, RZ, P0, !PT ;  /* 0x0000000d10137c10 */ /* 0x040fe400087fe4ff */
[----:B------:R-:W-:Y:S02]  /*05d0*/  IADD3.X R21, PT, PT, R17, UR19, RZ, P3, !PT ;  /* 0x0000001311157c10 */ /* 0x000fe40009ffe4ff */
[----:B---3--:R-:W-:Y:S01]  /*05e0*/  IADD3 R8, P0, PT, R13, UR22, RZ ;  /* 0x000000160d087c10 */ /* 0x008fe2000ff1e0ff */
[----:B------:R-:W2:Y:S01]  /*05f0*/  LDG.E.U16 R18, desc[UR8][R18.64] ;  /* 0x0000000812127981 */ /* 0x000ea2000c1e1500 */
[C---:B------:R-:W-:Y:S01]  /*0600*/  IADD3.X R15, PT, PT, R17.reuse, UR15, RZ, P1, !PT ;  /* 0x0000000f110f7c10 */ /* 0x040fe20008ffe4ff */
[----:B------:R-:W0:Y:S01]  /*0610*/  LDCU.128 UR12, c[0x0][0x380] ;  /* 0x00007000ff0c77ac */ /* 0x000e220008000c00 */
[----:B------:R-:W-:Y:S01]  /*0620*/  IADD3.X R11, PT, PT, R16, UR17, RZ, P2, !PT ;  /* 0x00000011100b7c10 */ /* 0x000fe200097fe4ff */
[----:B------:R-:W3:Y:S01]  /*0630*/  LDG.E.U16 R20, desc[UR8][R20.64] ;  /* 0x0000000814147981 */ /* 0x000ee2000c1e1500 */
[----:B------:R-:W-:-:S03]  /*0640*/  IADD3.X R9, PT, PT, R17, UR23, RZ, P0, !PT ;  /* 0x0000001711097c10 */ /* 0x000fc600087fe4ff */
[----:B------:R-:W4:Y:S04]  /*0650*/  LDG.E.U16 R14, desc[UR8][R14.64] ;  /* 0x000000080e0e7981 */ /* 0x000f28000c1e1500 */
[----:B------:R-:W4:Y:S04]  /*0660*/  LDG.E.U16 R10, desc[UR8][R10.64] ;  /* 0x000000080a0a7981 */ /* 0x000f28000c1e1500 */
[----:B------:R-:W4:Y:S01]  /*0670*/  LDG.E.U16 R8, desc[UR8][R8.64] ;  /* 0x0000000808087981 */ /* 0x000f22000c1e1500 */
[----:B------:R-:W-:Y:S01]  /*0680*/  BSSY.RECONVERGENT B1, `(.L_x_5) ;  /* 0x0000021000017945 */ /* 0x000fe20003800200 */
[----:B--2---:R-:W-:-:S02]  /*0690*/  HADD2.F32 R22, -RZ, R18.H0_H0 ;  /* 0x20000012ff167230 */ /* 0x004fc40000004100 */
[----:B---3--:R-:W-:Y:S01]  /*06a0*/  HADD2.F32 R27, -RZ, R20.H0_H0 ;  /* 0x20000014ff1b7230 */ /* 0x008fe20000004100 */
[----:B------:R-:W-:Y:S01]  /*06b0*/  IADD3 R18, P0, PT, R13, UR20, RZ ;  /* 0x000000140d127c10 */ /* 0x000fe2000ff1e0ff */
[----:B----4-:R-:W-:-:S03]  /*06c0*/  HADD2.F32 R24, -RZ, R14.H0_H0 ;  /* 0x2000000eff187230 */ /* 0x010fc60000004100 */
[----:B------:R-:W-:Y:S01]  /*06d0*/  FMUL.FTZ R27, R22, R27 ;  /* 0x0000001b161b7220 */ /* 0x000fe20000410000 */
[----:B------:R-:W-:Y:S02]  /*06e0*/  HADD2.F32 R25, -RZ, R10.H0_H0 ;  /* 0x2000000aff197230 */ /* 0x000fe40000004100 */
[----:B------:R-:W-:-:S03]  /*06f0*/  HADD2.F32 R21, -RZ, R8.H0_H0 ;  /* 0x20000008ff157230 */ /* 0x000fc60000004100 */
[----:B------:R-:W-:Y:S01]  /*0700*/  FFMA.FTZ R25, R24, R25, R27 ;  /* 0x0000001918197223 */ /* 0x000fe2000001001b */
[----:B------:R-:W-:Y:S02]  /*0710*/  IADD3.X R19, PT, PT, R17, UR21, RZ, P0, !PT ;  /* 0x0000001511137c10 */ /* 0x000fe400087fe4ff */
[----:B0-----:R-:W-:Y:S01]  /*0720*/  IADD3 R8, P0, PT, R13, UR12, RZ ;  /* 0x0000000c0d087c10 */ /* 0x001fe2000ff1e0ff */
[----:B------:R-:W-:Y:S01]  /*0730*/  FMUL.FTZ R22, R22, R21 ;  /* 0x0000001516167220 */ /* 0x000fe20000410000 */
[----:B------:R-:W-:Y:S02]  /*0740*/  IADD3 R13, P1, PT, R12, UR14, RZ ;  /* 0x0000000e0c0d7c10 */ /* 0x000fe4000ff3e0ff */
[----:B------:R-:W-:Y:S02]  /*0750*/  F2FP.F16.F32.PACK_AB R25, RZ, R25 ;  /* 0x00000019ff19723e */ /* 0x000fe400000000ff */
[----:B------:R-:W-:Y:S02]  /*0760*/  IADD3.X R9, PT, PT, R17, UR13, RZ, P0, !PT ;  /* 0x0000000d11097c10 */ /* 0x000fe400087fe4ff */
[----:B------:R-:W-:-:S02]  /*0770*/  F2FP.F16.F32.PACK_AB R22, RZ, R22 ;  /* 0x00000016ff16723e */ /* 0x000fc400000000ff */
[----:B------:R-:W-:Y:S02]  /*0780*/  IADD3.X R17, PT, PT, R16, UR15, RZ, P1, !PT ;  /* 0x0000000f10117c10 */ /* 0x000fe40008ffe4ff */
[C---:B------:R-:W-:Y:S01]  /*0790*/  LOP3.LUT R16, R13.reuse, 0xfffffffd, RZ, 0xc0, !PT ;  /* 0xfffffffd0d107812 */ /* 0x040fe200078ec0ff */
[----:B------:R0:W-:Y:S04]  /*07a0*/  STG.E.U16 desc[UR8][R8.64], R25 ;  /* 0x0000001908007986 */ /* 0x0001e8000c101508 */
[----:B------:R0:W-:Y:S04]  /*07b0*/  STG.E.U16 desc[UR8][R18.64], R22 ;  /* 0x0000001612007986 */ /* 0x0001e8000c101508 */
[----:B------:R0:W5:Y:S01]  /*07c0*/  LD.E R11, desc[UR8][R16.64] ;  /* 0x00000008100b7980 */ /* 0x000162000c101900 */
[----:B------:R-:W-:Y:S01]  /*07d0*/  LOP3.LUT R10, R13, 0x2, RZ, 0xc0, !PT ;  /* 0x000000020d0a7812 */ /* 0x000fe200078ec0ff */
[----:B------:R-:W-:-:S03]  /*07e0*/  FMUL.FTZ R21, R24, R21 ;  /* 0x0000001518157220 */ /* 0x000fc60000410000 */
[----:B------:R-:W-:Y:S01]  /*07f0*/  ISETP.EQ.U32.AND P0, PT, R10, RZ, PT ;  /* 0x000000ff0a00720c */ /* 0x000fe20003f02070 */
[----:B------:R-:W-:Y:S01]  /*0800*/  IMAD.MOV.U32 R10, RZ, RZ, 0x3254 ;  /* 0x00003254ff0a7424 */ /* 0x000fe200078e00ff */
[----:B------:R-:W-:-:S04]  /*0810*/  F2FP.F16.F32.PACK_AB R21, RZ, R21 ;  /* 0x00000015ff15723e */ /* 0x000fc800000000ff */
[----:B0-----:R-:W-:-:S07]  /*0820*/  SEL R10, R10, 0x7610, P0 ;  /* 0x000076100a0a7807 */ /* 0x001fce0000000000 */
.L_x_6:
[----:B-----5:R-:W-:-:S05]  /*0830*/  HADD2 R8, R11, R21.H0_H0 ;  /* 0x200000150b087230 */ /* 0x020fca0000000000 */
[----:B------:R-:W-:-:S06]  /*0840*/  PRMT R8, R11, R10, R8 ;  /* 0x0000000a0b087216 */ /* 0x000fcc0000000008 */
[----:B------:R-:W2:Y:S02]  /*0850*/  ATOM.E.CAS.STRONG.GPU PT, R8, [R16], R11, R8 ;  /* 0x0000000b1008738b */ /* 0x000ea400001ee108 */
[----:B--2---:R-:W-:Y:S01]  /*0860*/  ISETP.NE.U32.AND P0, PT, R8, R11, PT ;  /* 0x0000000b0800720c */ /* 0x004fe20003f05070 */
[----:B------:R-:W-:-:S12]  /*0870*/  IMAD.MOV.U32 R11, RZ, RZ, R8 ;  /* 0x000000ffff0b7224 */ /* 0x000fd800078e0008 */
[----:B------:R-:W-:Y:S05]  /*0880*/  @P0 BRA `(.L_x_6) ;  /* 0xfffffffc00e80947 */ /* 0x000fea000383ffff */
[----:B------:R-:W-:Y:S05]  /*0890*/  BSYNC.RECONVERGENT B1 ;  /* 0x0000000000017941 */ /* 0x000fea0003800200 */
.L_x_5:
[----:B------:R-:W-:Y:S01]  /*08a0*/  IADD3 R5, P0, PT, R5, 0x1, RZ ;  /* 0x0000000105057810 */ /* 0x000fe20007f1e0ff */
[----:B------:R-:W-:-:S04]  /*08b0*/  VIADD R26, R26, UR6 ;  /* 0x000000061a1a7c36 */ /* 0x000fc80008000000 */
[----:B------:R-:W-:Y:S01]  /*08c0*/  IMAD.X R23, RZ, RZ, R23, P0 ;  /* 0x000000ffff177224 */ /* 0x000fe200000e0617 */
[----:B------:R-:W-:-:S04]  /*08d0*/  ISETP.NE.U32.AND P0, PT, R5, RZ, PT ;  /* 0x000000ff0500720c */ /* 0x000fc80003f05070 */
[----:B------:R-:W-:-:S13]  /*08e0*/  ISETP.NE.AND.EX P0, PT, R23, RZ, PT, P0 ;  /* 0x000000ff1700720c */ /* 0x000fda0003f05300 */
[----:B------:R-:W-:Y:S05]  /*08f0*/  @P0 BRA `(.L_x_7) ;  /* 0xfffffff800dc0947 */ /* 0x000fea000383ffff */
.L_x_4:
[----:B------:R-:W-:Y:S05]  /*0900*/  BSYNC.RECONVERGENT B0 ;  /* 0x0000000000007941 */ /* 0x000fea0003800200 */
.L_x_3:
[----:B------:R-:W-:-:S04]  /*0910*/  ISETP.GE.U32.AND P0, PT, R2, 0x3, PT ;  /* 0x000000030200780c */ /* 0x000fc80003f06070 */
[----:B------:R-:W-:-:S13]  /*0920*/  ISETP.GE.U32.AND.EX P0, PT, R4, RZ, PT, P0 ;  /* 0x000000ff0400720c */ /* 0x000fda0003f06100 */
[----:B------:R-:W-:Y:S05]  /*0930*/  @!P0 EXIT ;  /* 0x000000000000894d */ /* 0x000fea0003800000 */
.L_x_16:
[----:B0-----:R-:W0:Y:S01]  /*0940*/  LDC.64 R8, c[0x0][0x3d0] ;  /* 0x0000f400ff087b82 */ /* 0x001e220000000a00 */
[----:B------:R-:W-:Y:S01]  /*0950*/  SHF.R.S32.HI R5, RZ, 0x1f, R3 ;  /* 0x0000001fff057819 */ /* 0x000fe20000011403 */
[----:B------:R-:W-:Y:S02]  /*0960*/  UMOV UR4, URZ ;  /* 0x000000ff00047c82 */ /* 0x000fe40008000000 */
[----:B------:R-:W-:-:S04]  /*0970*/  IMAD.U32 R27, RZ, RZ, UR4 ;  /* 0x00000004ff1b7e24 */ /* 0x000fc8000f8e00ff */
[----:B------:R-:W1:Y:S08]  /*0980*/  LDC.64 R10, c[0x0][0x3a0] ;  /* 0x0000e800ff0a7b82 */ /* 0x000e700000000a00 */
[----:B------:R-:W2:Y:S08]  /*0990*/  LDC.64 R14, c[0x0][0x3b8] ;  /* 0x0000ee00ff0e7b82 */ /* 0x000eb00000000a00 */
[----:B------:R-:W3:Y:S01]  /*09a0*/  LDC.64 R12, c[0x0][0x3a8] ;  /* 0x0000ea00ff0c7b82 */ /* 0x000ee20000000a00 */
[----:B0----5:R-:W-:-:S02]  /*09b0*/  IMAD R0, R7, R8, RZ ;  /* 0x0000000807007224 */ /* 0x021fc400078e02ff */
[-C--:B------:R-:W-:Y:S02]  /*09c0*/  IMAD R2, R5, R8.reuse, RZ ;  /* 0x0000000805027224 */ /* 0x080fe400078e02ff */
[CC--:B------:R-:W-:Y:S02]  /*09d0*/  IMAD R0, R6.reuse, R9.reuse, R0 ;  /* 0x0000000906007224 */ /* 0x0c0fe400078e0200 */
[-C--:B------:R-:W-:Y:S01]  /*09e0*/  IMAD.WIDE.U32 R4, R6, R8.reuse, R26 ;  /* 0x0000000806047225 */ /* 0x080fe200078e001a */
[----:B------:R-:W0:Y:S03]  /*09f0*/  LDC.64 R16, c[0x0][0x3b0] ;  /* 0x0000ec00ff107b82 */ /* 0x000e260000000a00 */
[C---:B------:R-:W-:Y:S02]  /*0a00*/  IMAD R2, R3.reuse, R9, R2 ;  /* 0x0000000903027224 */ /* 0x040fe400078e0202 */
[----:B------:R-:W-:Y:S01]  /*0a10*/  IMAD.WIDE.U32 R30, R3, R8, R26 ;  /* 0x00000008031e7225 */ /* 0x000fe200078e001a */
[----:B------:R-:W-:-:S03]  /*0a20*/  SHF.L.U32 R27, R4, 0x1, RZ ;  /* 0x00000001041b7819 */ /* 0x000fc600000006ff */
[----:B------:R-:W-:Y:S01]  /*0a30*/  IMAD.IADD R21, R0, 0x1, R5 ;  /* 0x0000000100157824 */ /* 0x000fe200078e0205 */
[----:B-1----:R-:W-:Y:S01]  /*0a40*/  IADD3 R32, P0, PT, R27, R10, RZ ;  /* 0x0000000a1b207210 */ /* 0x002fe20007f1e0ff */
[----:B------:R-:W-:Y:S02]  /*0a50*/  IMAD.IADD R19, R2, 0x1, R31 ;  /* 0x0000000102137824 */ /* 0x000fe400078e021f */
[----:B------:R-:W-:Y:S01]  /*0a60*/  IMAD.SHL.U32 R5, R30, 0x2, RZ ;  /* 0x000000021e057824 */ /* 0x000fe200078e00ff */
[----:B------:R-:W-:Y:S02]  /*0a70*/  SHF.L.U64.HI R4, R4, 0x1, R21 ;  /* 0x0000000104047819 */ /* 0x000fe40000010215 */
[----:B------:R-:W-:Y:S01]  /*0a80*/  SHF.L.U64.HI R30, R30, 0x1, R19 ;  /* 0x000000011e1e7819 */ /* 0x000fe20000010213 */
[----:B------:R-:W1:Y:S01]  /*0a90*/  LDC.64 R20, c[0x0][0x380] ;  /* 0x0000e000ff147b82 */ /* 0x000e620000000a00 */
[C---:B--2---:R-:W-:Y:S01]  /*0aa0*/  IADD3 R24, P2, PT, R5.reuse, R14, RZ ;  /* 0x0000000e05187210 */ /* 0x044fe20007f5e0ff */
[----:B------:R-:W-:Y:S01]  /*0ab0*/  IMAD.X R33, R4, 0x1, R11, P0 ;  /* 0x0000000104217824 */ /* 0x000fe200000e060b */
[----:B---3--:R-:W-:-:S03]  /*0ac0*/  IADD3 R22, P1, PT, R5, R12, RZ ;  /* 0x0000000c05167210 */ /* 0x008fc60007f3e0ff */
[C---:B------:R-:W-:Y:S01]  /*0ad0*/  IMAD.X R25, R30.reuse, 0x1, R15, P2 ;  /* 0x000000011e197824 */ /* 0x040fe200010e060f */
[----:B0-----:R-:W-:Y:S01]  /*0ae0*/  IADD3 R28, P0, PT, R27, R16, RZ ;  /* 0x000000101b1c7210 */ /* 0x001fe20007f1e0ff */
[----:B------:R-:W0:Y:S01]  /*0af0*/  LDC.64 R18, c[0x0][0x398] ;  /* 0x0000e600ff127b82 */ /* 0x000e220000000a00 */
[----:B------:R-:W-:Y:S01]  /*0b00*/  IMAD.X R23, R30, 0x1, R13, P1 ;  /* 0x000000011e177824 */ /* 0x000fe200008e060d */
[----:B------:R-:W2:Y:S02]  /*0b10*/  LDG.E.U16 R32, desc[UR8][R32.64] ;  /* 0x0000000820207981 */ /* 0x000ea4000c1e1500 */
[----:B------:R-:W-:Y:S02]  /*0b20*/  IMAD.X R29, R4, 0x1, R17, P0 ;  /* 0x00000001041d7824 */ /* 0x000fe400000e0611 */
[----:B------:R-:W3:Y:S04]  /*0b30*/  LDG.E.U16 R24, desc[UR8][R24.64] ;  /* 0x0000000818187981 */ /* 0x000ee8000c1e1500 */
[----:B------:R-:W4:Y:S04]  /*0b40*/  LDG.E.U16 R22, desc[UR8][R22.64] ;  /* 0x0000000816167981 */ /* 0x000f28000c1e1500 */
[----:B------:R-:W4:Y:S01]  /*0b50*/  LDG.E.U16 R28, desc[UR8][R28.64] ;  /* 0x000000081c1c7981 */ /* 0x000f22000c1e1500 */
[----:B0-----:R-:W-:-:S05]  /*0b60*/  IADD3 R34, P0, PT, R5, R18, RZ ;  /* 0x0000001205227210 */ /* 0x001fca0007f1e0ff */
[----:B------:R-:W-:-:S05]  /*0b70*/  IMAD.X R35, R30, 0x1, R19, P0 ;  /* 0x000000011e237824 */ /* 0x000fca00000e0613 */
[----:B------:R-:W4:Y:S01]  /*0b80*/  LDG.E.U16 R34, desc[UR8][R34.64] ;  /* 0x0000000822227981 */ /* 0x000f22000c1e1500 */
[----:B------:R-:W-:Y:S01]  /*0b90*/  BSSY.RECONVERGENT B0, `(.L_x_8) ;  /* 0x0000024000007945 */ /* 0x000fe20003800200 */
[----:B--2---:R-:W-:Y:S02]  /*0ba0*/  HADD2.F32 R36, -RZ, R32.H0_H0 ;  /* 0x20000020ff247230 */ /* 0x004fe40000004100 */
[----:B---3--:R-:W-:Y:S02]  /*0bb0*/  HADD2.F32 R37, -RZ, R24.H0_H0 ;  /* 0x20000018ff257230 */ /* 0x008fe40000004100 */
[----:B----4-:R-:W-:-:S03]  /*0bc0*/  HADD2.F32 R31, -RZ, R22.H0_H0 ;  /* 0x20000016ff1f7230 */ /* 0x010fc60000004100 */
[----:B------:R-:W-:Y:S01]  /*0bd0*/  FMUL.FTZ R24, R36, R37 ;  /* 0x0000002524187220 */ /* 0x000fe20000410000 */
[----:B------:R-:W0:Y:S01]  /*0be0*/  LDC.64 R22, c[0x0][0x390] ;  /* 0x0000e400ff167b82 */ /* 0x000e220000000a00 */
[----:B------:R-:W-:Y:S01]  /*0bf0*/  HADD2.F32 R32, -RZ, R28.H0_H0 ;  /* 0x2000001cff207230 */ /* 0x000fe20000004100 */
[----:B-1----:R-:W-:-:S04]  /*0c00*/  IADD3 R28, P0, PT, R5, R20, RZ ;  /* 0x00000014051c7210 */ /* 0x002fc80007f1e0ff */
[----:B------:R-:W-:Y:S01]  /*0c10*/  FFMA.FTZ R32, R31, R32, R24 ;  /* 0x000000201f207223 */ /* 0x000fe20000010018 */
[----:B------:R-:W-:Y:S01]  /*0c20*/  IADD3.X R29, PT, PT, R30, R21, RZ, P0, !PT ;  /* 0x000000151e1d7210 */ /* 0x000fe200007fe4ff */
[----:B------:R-:W1:Y:S03]  /*0c30*/  LDC.64 R24, c[0x0][0x388] ;  /* 0x0000e200ff187b82 */ /* 0x000e660000000a00 */
[----:B------:R-:W-:-:S04]  /*0c40*/  F2FP.F16.F32.PACK_AB R32, RZ, R32 ;  /* 0x00000020ff20723e */ /* 0x000fc800000000ff */
[----:B------:R-:W-:-:S05]  /*0c50*/  PRMT R33, R32, 0x7610, R33 ;  /* 0x0000761020217816 */ /* 0x000fca0000000021 */
[----:B------:R2:W-:Y:S01]  /*0c60*/  STG.E.U16 desc[UR8][R28.64], R33 ;  /* 0x000000211c007986 */ /* 0x0005e2000c101508 */
[----:B------:R-:W-:Y:S01]  /*0c70*/  HADD2.F32 R34, -RZ, R34.H0_H0 ;  /* 0x20000022ff227230 */ /* 0x000fe20000004100 */
[----:B0-----:R-:W-:-:S04]  /*0c80*/  IADD3 R32, P0, PT, R5, R22, RZ ;  /* 0x0000001605207210 */ /* 0x001fc80007f1e0ff */
[-C--:B------:R-:W-:Y:S01]  /*0c90*/  FMUL.FTZ R36, R36, R34.reuse ;  /* 0x0000002224247220 */ /* 0x080fe20000410000 */
[----:B------:R-:W-:-:S04]  /*0ca0*/  FMUL.FTZ R31, R31, R34 ;  /* 0x000000221f1f7220 */ /* 0x000fc80000410000 */
[----:B------:R-:W-:Y:S01]  /*0cb0*/  F2FP.F16.F32.PACK_AB R36, RZ, R36 ;  /* 0x00000024ff24723e */ /* 0x000fe200000000ff */
[----:B--2---:R-:W-:Y:S01]  /*0cc0*/  IMAD.X R33, R30, 0x1, R23, P0 ;  /* 0x000000011e217824 */ /* 0x004fe200000e0617 */
[----:B-1----:R-:W-:Y:S01]  /*0cd0*/  IADD3 R27, P1, PT, R27, R24, RZ ;  /* 0x000000181b1b7210 */ /* 0x002fe20007f3e0ff */
[----:B------:R-:W-:Y:S01]  /*0ce0*/  IMAD.MOV.U32 R30, RZ, RZ, 0x3254 ;  /* 0x00003254ff1e7424 */ /* 0x000fe200078e00ff */
[----:B------:R-:W-:Y:S02]  /*0cf0*/  F2FP.F16.F32.PACK_AB R31, RZ, R31 ;  /* 0x0000001fff1f723e */ /* 0x000fe400000000ff */
[----:B------:R0:W-:Y:S01]  /*0d00*/  STG.E.U16 desc[UR8][R32.64], R36 ;  /* 0x0000002420007986 */ /* 0x0001e2000c101508 */
[----:B------:R-:W-:Y:S01]  /*0d10*/  IMAD.X R5, R4, 0x1, R25, P1 ;  /* 0x0000000104057824 */ /* 0x000fe200008e0619 */
[C---:B------:R-:W-:Y:S02]  /*0d20*/  LOP3.LUT R4, R27.reuse, 0xfffffffd, RZ, 0xc0, !PT ;  /* 0xfffffffd1b047812 */ /* 0x040fe400078ec0ff */
[----:B------:R-:W-:-:S03]  /*0d30*/  LOP3.LUT R28, R27, 0x2, RZ, 0xc0, !PT ;  /* 0x000000021b1c7812 */ /* 0x000fc600078ec0ff */
[----:B------:R0:W5:Y:S01]  /*0d40*/  LD.E R29, desc[UR8][R4.64] ;  /* 0x00000008041d7980 */ /* 0x000162000c101900 */
[----:B------:R-:W-:-:S04]  /*0d50*/  ISETP.EQ.U32.AND P0, PT, R28, RZ, PT ;  /* 0x000000ff1c00720c */ /* 0x000fc80003f02070 */
[----:B------:R-:W-:-:S09]  /*0d60*/  SEL R30, R30, 0x7610, P0 ;  /* 0x000076101e1e7807 */ /* 0x000fd20000000000 */
.L_x_9:
[----:B-----5:R-:W-:-:S05]  /*0d70*/  HADD2 R28, R29, R31.H0_H0 ;  /* 0x2000001f1d1c7230 */ /* 0x020fca0000000000 */
[----:B------:R-:W-:-:S06]  /*0d80*/  PRMT R28, R29, R30, R28 ;  /* 0x0000001e1d1c7216 */ /* 0x000fcc000000001c */
[----:B------:R-:W2:Y:S02]  /*0d90*/  ATOM.E.CAS.STRONG.GPU PT, R28, [R4], R29, R28 ;  /* 0x0000001d041c738b */ /* 0x000ea400001ee11c */
[----:B--2---:R-:W-:Y:S01]  /*0da0*/  ISETP.NE.U32.AND P0, PT, R28, R29, PT ;  /* 0x0000001d1c00720c */ /* 0x004fe20003f05070 */
[----:B------:R-:W-:-:S12]  /*0db0*/  IMAD.MOV.U32 R29, RZ, RZ, R28 ;  /* 0x000000ffff1d7224 */ /* 0x000fd800078e001c */
[----:B------:R-:W-:Y:S05]  /*0dc0*/  @P0 BRA `(.L_x_9) ;  /* 0xfffffffc00e80947 */ /* 0x000fea000383ffff */
[----:B------:R-:W-:Y:S05]  /*0dd0*/  BSYNC.RECONVERGENT B0 ;  /* 0x0000000000007941 */ /* 0x000fea0003800200 */
.L_x_8:
[----:B------:R-:W-:Y:S02]  /*0de0*/  VIADD R26, R26, UR6 ;  /* 0x000000061a1a7c36 */ /* 0x000fe40008000000 */
[----:B------:R-:W-:Y:S02]  /*0df0*/  IMAD.MOV.U32 R27, RZ, RZ, RZ ;  /* 0x000000ffff1b7224 */ /* 0x000fe400078e00ff */
[----:B0-----:R-:W-:-:S04]  /*0e00*/  IMAD.WIDE.U32 R32, R6, R8, R26 ;  /* 0x0000000806207225 */ /* 0x001fc800078e001a */
[----:B------:R-:W-:Y:S01]  /*0e10*/  IMAD.IADD R29, R0, 0x1, R33 ;  /* 0x00000001001d7824 */ /* 0x000fe200078e0221 */
[----:B------:R-:W-:Y:S01]  /*0e20*/  SHF.L.U32 R33, R32, 0x1, RZ ;  /* 0x0000000120217819 */ /* 0x000fe200000006ff */
[----:B------:R-:W-:-:S03]  /*0e30*/  IMAD.WIDE.U32 R4, R3, R8, R26 ;  /* 0x0000000803047225 */ /* 0x000fc600078e001a */
[----:B------:R-:W-:Y:S01]  /*0e40*/  SHF.L.U64.HI R32, R32, 0x1, R29 ;  /* 0x0000000120207819 */ /* 0x000fe2000001021d */
[----:B------:R-:W-:Y:S01]  /*0e50*/  IMAD.IADD R29, R2, 0x1, R5 ;  /* 0x00000001021d7824 */ /* 0x000fe200078e0205 */
[----:B------:R-:W-:Y:S01]  /*0e60*/  IADD3 R36, P0, PT, R33, R10, RZ ;  /* 0x0000000a21247210 */ /* 0x000fe20007f1e0ff */
[----:B------:R-:W-:-:S03]  /*0e70*/  IMAD.SHL.U32 R5, R4, 0x2, RZ ;  /* 0x0000000204057824 */ /* 0x000fc600078e00ff */
[----:B------:R-:W-:Y:S01]  /*0e80*/  SHF.L.U64.HI R4, R4, 0x1, R29 ;  /* 0x0000000104047819 */ /* 0x000fe2000001021d */
[----:B------:R-:W-:Y:S01]  /*0e90*/  IMAD.X R37, R32, 0x1, R11, P0 ;  /* 0x0000000120257824 */ /* 0x000fe200000e060b */
[C---:B------:R-:W-:Y:S02]  /*0ea0*/  IADD3 R28, P0, PT, R5.reuse, R12, RZ ;  /* 0x0000000c051c7210 */ /* 0x040fe40007f1e0ff */
[----:B------:R-:W-:Y:S02]  /*0eb0*/  IADD3 R30, P1, PT, R5, R14, RZ ;  /* 0x0000000e051e7210 */ /* 0x000fe40007f3e0ff */
[----:B------:R-:W2:Y:S01]  /*0ec0*/  LDG.E.U16 R36, desc[UR8][R36.64] ;  /* 0x0000000824247981 */ /* 0x000ea2000c1e1500 */
[C---:B------:R-:W-:Y:S02]  /*0ed0*/  IMAD.X R29, R4.reuse, 0x1, R13, P0 ;  /* 0x00000001041d7824 */ /* 0x040fe400000e060d */
[----:B------:R-:W-:-:S05]  /*0ee0*/  IMAD.X R31, R4, 0x1, R15, P1 ;  /* 0x00000001041f7824 */ /* 0x000fca00008e060f */
[----:B------:R-:W3:Y:S04]  /*0ef0*/  LDG.E.U16 R30, desc[UR8][R30.64] ;  /* 0x000000081e1e7981 */ /* 0x000ee8000c1e1500 */
[----:B------:R0:W4:Y:S02]  /*0f00*/  LDG.E.U16 R37, desc[UR8][R28.64] ;  /* 0x000000081c257981 */ /* 0x000124000c1e1500 */
[----:B0-----:R-:W-:-:S05]  /*0f10*/  IADD3 R28, P0, PT, R33, R16, RZ ;  /* 0x00000010211c7210 */ /* 0x001fca0007f1e0ff */
[----:B------:R-:W-:Y:S01]  /*0f20*/  IMAD.X R29, R32, 0x1, R17, P0 ;  /* 0x00000001201d7824 */ /* 0x000fe200000e0611 */
[----:B------:R-:W-:-:S04]  /*0f30*/  IADD3 R34, P0, PT, R5, R18, RZ ;  /* 0x0000001205227210 */ /* 0x000fc80007f1e0ff */
[----:B------:R-:W4:Y:S01]  /*0f40*/  LDG.E.U16 R28, desc[UR8][R28.64] ;  /* 0x000000081c1c7981 */ /* 0x000f22000c1e1500 */
[----:B------:R-:W-:-:S05]  /*0f50*/  IMAD.X R35, R4, 0x1, R19, P0 ;  /* 0x0000000104237824 */ /* 0x000fca00000e0613 */
[----:B------:R-:W4:Y:S01]  /*0f60*/  LDG.E.U16 R34, desc[UR8][R34.64] ;  /* 0x0000000822227981 */ /* 0x000f22000c1e1500 */
[----:B------:R-:W-:Y:S01]  /*0f70*/  BSSY.RECONVERGENT B0, `(.L_x_10) ;  /* 0x0000022000007945 */ /* 0x000fe20003800200 */
[----:B--2---:R-:W-:Y:S02]  /*0f80*/  HADD2.F32 R36, -RZ, R36.H0_H0 ;  /* 0x20000024ff247230 */ /* 0x004fe40000004100 */
[----:B---3--:R-:W-:Y:S02]  /*0f90*/  HADD2.F32 R31, -RZ, R30.H0_H0 ;  /* 0x2000001eff1f7230 */ /* 0x008fe40000004100 */
[----:B----4-:R-:W-:-:S03]  /*0fa0*/  HADD2.F32 R37, -RZ, R37.H0_H0 ;  /* 0x20000025ff257230 */ /* 0x010fc60000004100 */
[----:B------:R-:W-:Y:S01]  /*0fb0*/  FMUL.FTZ R30, R36, R31 ;  /* 0x0000001f241e7220 */ /* 0x000fe20000410000 */
[----:B------:R-:W-:-:S05]  /*0fc0*/  HADD2.F32 R28, -RZ, R28.H0_H0 ;  /* 0x2000001cff1c7230 */ /* 0x000fca0000004100 */
[----:B------:R-:W-:Y:S01]  /*0fd0*/  FFMA.FTZ R30, R37, R28, R30 ;  /* 0x0000001c251e7223 */ /* 0x000fe2000001001e */
[----:B------:R-:W-:Y:S01]  /*0fe0*/  IADD3 R28, P0, PT, R5, R20, RZ ;  /* 0x00000014051c7210 */ /* 0x000fe20007f1e0ff */
[----:B------:R-:W-:-:S03]  /*0ff0*/  HADD2.F32 R34, -RZ, R34.H0_H0 ;  /* 0x20000022ff227230 */ /* 0x000fc60000004100 */
[----:B------:R-:W-:Y:S02]  /*1000*/  F2FP.F16.F32.PACK_AB R30, RZ, R30 ;  /* 0x0000001eff1e723e */ /* 0x000fe400000000ff */
[----:B------:R-:W-:Y:S02]  /*1010*/  IADD3.X R29, PT, PT, R4, R21, RZ, P0, !PT ;  /* 0x00000015041d7210 */ /* 0x000fe400007fe4ff */
[----:B------:R-:W-:Y:S01]  /*1020*/  PRMT R31, R30, 0x7610, R31 ;  /* 0x000076101e1f7816 */ /* 0x000fe2000000001f */
[----:B------:R-:W-:Y:S01]  /*1030*/  FMUL.FTZ R36, R36, R34 ;  /* 0x0000002224247220 */ /* 0x000fe20000410000 */
[----:B------:R-:W-:Y:S02]  /*1040*/  IADD3 R30, P0, PT, R5, R22, RZ ;  /* 0x00000016051e7210 */ /* 0x000fe40007f1e0ff */
[----:B------:R-:W-:Y:S01]  /*1050*/  IADD3 R5, P1, PT, R33, R24, RZ ;  /* 0x0000001821057210 */ /* 0x000fe20007f3e0ff */
[----:B------:R0:W-:Y:S01]  /*1060*/  STG.E.U16 desc[UR8][R28.64], R31 ;  /* 0x0000001f1c007986 */ /* 0x0001e2000c101508 */
[----:B------:R-:W-:-:S03]  /*1070*/  F2FP.F16.F32.PACK_AB R36, RZ, R36 ;  /* 0x00000024ff24723e */ /* 0x000fc600000000ff */
[----:B------:R-:W-:Y:S01]  /*1080*/  IMAD.X R33, R32, 0x1, R25, P1 ;  /* 0x0000000120217824 */ /* 0x000fe200008e0619 */
[----:B------:R-:W-:Y:S01]  /*1090*/  LOP3.LUT R32, R5, 0xfffffffd, RZ, 0xc0, !PT ;  /* 0xfffffffd05207812 */ /* 0x000fe200078ec0ff */
[----:B0-----:R-:W-:-:S05]  /*10a0*/  IMAD.X R31, R4, 0x1, R23, P0 ;  /* 0x00000001041f7824 */ /* 0x001fca00000e0617 */
[----:B------:R0:W-:Y:S04]  /*10b0*/  STG.E.U16 desc[UR8][R30.64], R36 ;  /* 0x000000241e007986 */ /* 0x0001e8000c101508 */
[----:B------:R0:W5:Y:S01]  /*10c0*/  LD.E R29, desc[UR8][R32.64] ;  /* 0x00000008201d7980 */ /* 0x000162000c101900 */
[----:B------:R-:W-:Y:S01]  /*10d0*/  LOP3.LUT R4, R5, 0x2, RZ, 0xc0, !PT ;  /* 0x0000000205047812 */ /* 0x000fe200078ec0ff */
[----:B------:R-:W-:Y:S01]  /*10e0*/  FMUL.FTZ R34, R37, R34 ;  /* 0x0000002225227220 */ /* 0x000fe20000410000 */
[----:B------:R-:W-:Y:S02]  /*10f0*/  IMAD.MOV.U32 R28, RZ, RZ, 0x3254 ;  /* 0x00003254ff1c7424 */ /* 0x000fe400078e00ff */
[----:B------:R-:W-:Y:S02]  /*1100*/  ISETP.EQ.U32.AND P0, PT, R4, RZ, PT ;  /* 0x000000ff0400720c */ /* 0x000fe40003f02070 */
[----:B------:R-:W-:-:S02]  /*1110*/  F2FP.F16.F32.PACK_AB R34, RZ, R34 ;  /* 0x00000022ff22723e */ /* 0x000fc400000000ff */
[----:B------:R-:W-:-:S09]  /*1120*/  SEL R28, R28, 0x7610, P0 ;  /* 0x000076101c1c7807 */ /* 0x000fd20000000000 */
.L_x_11:
[----:B-----5:R-:W-:-:S05]  /*1130*/  HADD2 R4, R29, R34.H0_H0 ;  /* 0x200000221d047230 */ /* 0x020fca0000000000 */
[----:B------:R-:W-:-:S06]  /*1140*/  PRMT R4, R29, R28, R4 ;  /* 0x0000001c1d047216 */ /* 0x000fcc0000000004 */
[----:B------:R-:W2:Y:S02]  /*1150*/  ATOM.E.CAS.STRONG.GPU PT, R4, [R32], R29, R4 ;  /* 0x0000001d2004738b */ /* 0x000ea400001ee104 */
[----:B--2---:R-:W-:Y:S01]  /*1160*/  ISETP.NE.U32.AND P0, PT, R4, R29, PT ;  /* 0x0000001d0400720c */ /* 0x004fe20003f05070 */
[----:B------:R-:W-:-:S12]  /*1170*/  IMAD.MOV.U32 R29, RZ, RZ, R4 ;  /* 0x000000ffff1d7224 */ /* 0x000fd800078e0004 */
[----:B------:R-:W-:Y:S05]  /*1180*/  @P0 BRA `(.L_x_11) ;  /* 0xfffffffc00e80947 */ /* 0x000fea000383ffff */
[----:B------:R-:W-:Y:S05]  /*1190*/  BSYNC.RECONVERGENT B0 ;  /* 0x0000000000007941 */ /* 0x000fea0003800200 */
.L_x_10:
        /* <DEDUP_REMOVED lines=53> */
.L_x_13:
[----:B-----5:R-:W-:-:S05]  /*14f0*/  HADD2 R28, R29, R34.H0_H0 ;  /* 0x200000221d1c7230 */ /* 0x020fca0000000000 */
[----:B------:R-:W-:-:S06]  /*1500*/  PRMT R28, R29, R35, R28 ;  /* 0x000000231d1c7216 */ /* 0x000fcc000000001c */
[----:B------:R-:W2:Y:S02]  /*1510*/  ATOM.E.CAS.STRONG.GPU PT, R28, [R32], R29, R28 ;  /* 0x0000001d201c738b */ /* 0x000ea400001ee11c */
[----:B--2---:R-:W-:Y:S01]  /*1520*/  ISETP.NE.U32.AND P0, PT, R28, R29, PT ;  /* 0x0000001d1c00720c */ /* 0x004fe20003f05070 */
[----:B------:R-:W-:-:S12]  /*1530*/  IMAD.MOV.U32 R29, RZ, RZ, R28 ;  /* 0x000000ffff1d7224 */ /* 0x000fd800078e001c */
[----:B------:R-:W-:Y:S05]  /*1540*/  @P0 BRA `(.L_x_13) ;  /* 0xfffffffc00e80947 */ /* 0x000fea000383ffff */
[----:B------:R-:W-:Y:S05]  /*1550*/  BSYNC.RECONVERGENT B0 ;  /* 0x0000000000007941 */ /* 0x000fea0003800200 */
.L_x_12:
[----:B------:R-:W-:Y:S02]  /*1560*/  VIADD R26, R26, UR6 ;  /* 0x000000061a1a7c36 */ /* 0x000fe40008000000 */
[----:B------:R-:W-:Y:S02]  /*1570*/  IMAD.MOV.U32 R27, RZ, RZ, RZ ;  /* 0x000000ffff1b7224 */ /* 0x000fe400078e00ff */
[----:B------:R-:W-:-:S04]  /*1580*/  IMAD.WIDE.U32 R30, R6, R8, R26 ;  /* 0x00000008061e7225 */ /* 0x000fc800078e001a */
[----:B------:R-:W-:Y:S01]  /*1590*/  IMAD.WIDE.U32 R28, R3, R8, R26 ;  /* 0x00000008031c7225 */ /* 0x000fe200078e001a */
[----:B------:R-:W-:-:S03]  /*15a0*/  IADD3 R33, PT, PT, R0, R31, RZ ;  /* 0x0000001f00217210 */ /* 0x000fc60007ffe0ff */
[C---:B------:R-:W-:Y:S01]  /*15b0*/  IMAD.SHL.U32 R5, R30.reuse, 0x2, RZ ;  /* 0x000000021e057824 */ /* 0x040fe200078e00ff */
[----:B------:R-:W-:Y:S01]  /*15c0*/  SHF.L.U64.HI R0, R30, 0x1, R33 ;  /* 0x000000011e007819 */ /* 0x000fe20000010221 */
[----:B------:R-:W-:Y:S02]  /*15d0*/  IMAD.IADD R31, R2, 0x1, R29 ;  /* 0x00000001021f7824 */ /* 0x000fe400078e021d */
[C---:B------:R-:W-:Y:S01]  /*15e0*/  IMAD.SHL.U32 R29, R28.reuse, 0x2, RZ ;  /* 0x000000021c1d7824 */ /* 0x040fe200078e00ff */
[----:B------:R-:W-:Y:S02]  /*15f0*/  IADD3 R10, P0, PT, R5, R10, RZ ;  /* 0x0000000a050a7210 */ /* 0x000fe40007f1e0ff */
[----:B------:R-:W-:Y:S02]  /*1600*/  SHF.L.U64.HI R28, R28, 0x1, R31 ;  /* 0x000000011c1c7819 */ /* 0x000fe4000001021f */
[C---:B------:R-:W-:Y:S01]  /*1610*/  IADD3 R14, P1, PT, R29.reuse, R14, RZ ;  /* 0x0000000e1d0e7210 */ /* 0x040fe20007f3e0ff */
[----:B------:R-:W-:Y:S01]  /*1620*/  IMAD.X R11, R0, 0x1, R11, P0 ;  /* 0x00000001000b7824 */ /* 0x000fe200000e060b */
[----:B------:R-:W-:-:S03]  /*1630*/  IADD3 R12, P0, PT, R29, R12, RZ ;  /* 0x0000000c1d0c7210 */ /* 0x000fc60007f1e0ff */
[C---:B------:R-:W-:Y:S01]  /*1640*/  IMAD.X R15, R28.reuse, 0x1, R15, P1 ;  /* 0x000000011c0f7824 */ /* 0x040fe200008e060f */
[----:B------:R-:W-:Y:S01]  /*1650*/  IADD3 R16, P1, PT, R5, R16, RZ ;  /* 0x0000001005107210 */ /* 0x000fe20007f3e0ff */
[----:B------:R-:W-:Y:S01]  /*1660*/  IMAD.X R13, R28, 0x1, R13, P0 ;  /* 0x000000011c0d7824 */ /* 0x000fe200000e060d */
[----:B------:R-:W-:Y:S01]  /*1670*/  IADD3 R18, P0, PT, R29, R18, RZ ;  /* 0x000000121d127210 */ /* 0x000fe20007f1e0ff */
[----:B------:R-:W2:Y:S01]  /*1680*/  LDG.E.U16 R10, desc[UR8][R10.64] ;  /* 0x000000080a0a7981 */ /* 0x000ea2000c1e1500 */
[----:B------:R-:W-:-:S03]  /*1690*/  IADD3.X R17, PT, PT, R0, R17, RZ, P1, !PT ;  /* 0x0000001100117210 */ /* 0x000fc60000ffe4ff */
[----:B------:R-:W3:Y:S01]  /*16a0*/  LDG.E.U16 R14, desc[UR8][R14.64] ;  /* 0x000000080e0e7981 */ /* 0x000ee2000c1e1500 */
[----:B------:R-:W-:-:S03]  /*16b0*/  IMAD.X R19, R28, 0x1, R19, P0 ;  /* 0x000000011c137824 */ /* 0x000fc600000e0613 */
[----:B------:R0:W4:Y:S04]  /*16c0*/  LDG.E.U16 R2, desc[UR8][R12.64] ;  /* 0x000000080c027981 */ /* 0x000128000c1e1500 */
[----:B------:R-:W4:Y:S04]  /*16d0*/  LDG.E.U16 R16, desc[UR8][R16.64] ;  /* 0x0000000810107981 */ /* 0x000f28000c1e1500 */
[----:B------:R-:W4:Y:S01]  /*16e0*/  LDG.E.U16 R18, desc[UR8][R18.64] ;  /* 0x0000000812127981 */ /* 0x000f22000c1e1500 */
[C---:B------:R-:W-:Y:S01]  /*16f0*/  IADD3 R20, P0, PT, R29.reuse, R20, RZ ;  /* 0x000000141d147210 */ /* 0x040fe20007f1e0ff */
[----:B------:R-:W-:Y:S01]  /*1700*/  BSSY.RECONVERGENT B0, `(.L_x_14) ;  /* 0x0000020000007945 */ /* 0x000fe20003800200 */
[----:B------:R-:W-:-:S02]  /*1710*/  IADD3 R22, P1, PT, R29, R22, RZ ;  /* 0x000000161d167210 */ /* 0x000fc40007f3e0ff */
[----:B0-----:R-:W-:Y:S01]  /*1720*/  IADD3 R13, P2, PT, R5, R24, RZ ;  /* 0x00000018050d7210 */ /* 0x001fe20007f5e0ff */
[C---:B------:R-:W-:Y:S02]  /*1730*/  IMAD.X R21, R28.reuse, 0x1, R21, P0 ;  /* 0x000000011c157824 */ /* 0x040fe400000e0615 */
[----:B------:R-:W-:Y:S02]  /*1740*/  IMAD.X R23, R28, 0x1, R23, P1 ;  /* 0x000000011c177824 */ /* 0x000fe400008e0617 */
[----:B--2---:R-:W-:Y:S01]  /*1750*/  HADD2.F32 R30, -RZ, R10.H0_H0 ;  /* 0x2000000aff1e7230 */ /* 0x004fe20000004100 */
[----:B------:R-:W-:Y:S01]  /*1760*/  LOP3.LUT R10, R13, 0xfffffffd, RZ, 0xc0, !PT ;  /* 0xfffffffd0d0a7812 */ /* 0x000fe200078ec0ff */
[----:B---3--:R-:W-:Y:S02]  /*1770*/  HADD2.F32 R31, -RZ, R14.H0_H0 ;  /* 0x2000000eff1f7230 */ /* 0x008fe40000004100 */
[----:B----4-:R-:W-:-:S03]  /*1780*/  HADD2.F32 R2, -RZ, R2.H0_H0 ;  /* 0x20000002ff027230 */ /* 0x010fc60000004100 */
[----:B------:R-:W-:Y:S01]  /*1790*/  FMUL.FTZ R33, R30, R31 ;  /* 0x0000001f1e217220 */ /* 0x000fe20000410000 */
[----:B------:R-:W-:Y:S02]  /*17a0*/  HADD2.F32 R11, -RZ, R16.H0_H0 ;  /* 0x20000010ff0b7230 */ /* 0x000fe40000004100 */
[----:B------:R-:W-:-:S03]  /*17b0*/  HADD2.F32 R31, -RZ, R18.H0_H0 ;  /* 0x20000012ff1f7230 */ /* 0x000fc60000004100 */
[----:B------:R-:W-:Y:S02]  /*17c0*/  FFMA.FTZ R11, R2, R11, R33 ;  /* 0x0000000b020b7223 */ /* 0x000fe40000010021 */
[----:B------:R-:W-:-:S03]  /*17d0*/  FMUL.FTZ R30, R30, R31 ;  /* 0x0000001f1e1e7220 */ /* 0x000fc60000410000 */
[----:B------:R-:W-:Y:S01]  /*17e0*/  F2FP.F16.F32.PACK_AB R11, RZ, R11 ;  /* 0x0000000bff0b723e */ /* 0x000fe200000000ff */
[----:B------:R-:W-:-:S03]  /*17f0*/  FMUL.FTZ R2, R2, R31 ;  /* 0x0000001f02027220 */ /* 0x000fc60000410000 */
[----:B------:R-:W-:Y:S01]  /*1800*/  PRMT R12, R11, 0x7610, R12 ;  /* 0x000076100b0c7816 */ /* 0x000fe2000000000c */
[----:B------:R-:W-:Y:S01]  /*1810*/  IMAD.X R11, R0, 0x1, R25, P2 ;  /* 0x00000001000b7824 */ /* 0x000fe200010e0619 */
[----:B------:R-:W-:Y:S02]  /*1820*/  F2FP.F16.F32.PACK_AB R30, RZ, R30 ;  /* 0x0000001eff1e723e */ /* 0x000fe400000000ff */
[----:B------:R-:W-:Y:S01]  /*1830*/  LOP3.LUT R0, R13, 0x2, RZ, 0xc0, !PT ;  /* 0x000000020d007812 */ /* 0x000fe200078ec0ff */
[----:B------:R0:W-:Y:S01]  /*1840*/  STG.E.U16 desc[UR8][R20.64], R12 ;  /* 0x0000000c14007986 */ /* 0x0001e2000c101508 */
[----:B------:R-:W-:Y:S02]  /*1850*/  F2FP.F16.F32.PACK_AB R2, RZ, R2 ;  /* 0x00000002ff02723e */ /* 0x000fe400000000ff */
[----:B------:R-:W-:Y:S01]  /*1860*/  ISETP.EQ.U32.AND P0, PT, R0, RZ, PT ;  /* 0x000000ff0000720c */ /* 0x000fe20003f02070 */
[----:B------:R0:W-:Y:S03]  /*1870*/  STG.E.U16 desc[UR8][R22.64], R30 ;  /* 0x0000001e16007986 */ /* 0x0001e6000c101508 */
[----:B------:R-:W-:Y:S01]  /*1880*/  SEL R4, R4, 0x7610, P0 ;  /* 0x0000761004047807 */ /* 0x000fe20000000000 */
[----:B------:R0:W5:Y:S08]  /*1890*/  LD.E R5, desc[UR8][R10.64] ;  /* 0x000000080a057980 */ /* 0x000170000c101900 */
.L_x_15:
[----:B-----5:R-:W-:-:S05]  /*18a0*/  HADD2 R0, R5, R2.H0_H0 ;  /* 0x2000000205007230 */ /* 0x020fca0000000000 */
[----:B------:R-:W-:-:S06]  /*18b0*/  PRMT R0, R5, R4, R0 ;  /* 0x0000000405007216 */ /* 0x000fcc0000000000 */
[----:B------:R-:W2:Y:S02]  /*18c0*/  ATOM.E.CAS.STRONG.GPU PT, R0, [R10], R5, R0 ;  /* 0x000000050a00738b */ /* 0x000ea400001ee100 */
[----:B--2---:R-:W-:Y:S01]  /*18d0*/  ISETP.NE.U32.AND P0, PT, R0, R5, PT ;  /* 0x000000050000720c */ /* 0x004fe20003f05070 */
[----:B------:R-:W-:-:S12]  /*18e0*/  IMAD.MOV.U32 R5, RZ, RZ, R0 ;  /* 0x000000ffff057224 */ /* 0x000fd800078e0000 */
[----:B------:R-:W-:Y:S05]  /*18f0*/  @P0 BRA `(.L_x_15) ;  /* 0xfffffffc00e80947 */ /* 0x000fea000383ffff */
[----:B------:R-:W-:Y:S05]  /*1900*/  BSYNC.RECONVERGENT B0 ;  /* 0x0000000000007941 */ /* 0x000fea0003800200 */
.L_x_14:
[----:B------:R-:W-:-:S05]  /*1910*/  VIADD R26, R26, UR6 ;  /* 0x000000061a1a7c36 */ /* 0x000fca0008000000 */
[----:B------:R-:W-:-:S04]  /*1920*/  ISETP.GE.U32.AND P0, PT, R26, R8, PT ;  /* 0x000000081a00720c */ /* 0x000fc80003f06070 */
[----:B------:R-:W-:-:S13]  /*1930*/  ISETP.GE.U32.AND.EX P0, PT, RZ, R9, PT, P0 ;  /* 0x00000009ff00720c */ /* 0x000fda0003f06100 */
[----:B------:R-:W-:Y:S05]  /*1940*/  @!P0 BRA `(.L_x_16) ;  /* 0xffffffec00fc8947 */ /* 0x000fea000383ffff */
[----:B------:R-:W-:Y:S05]  /*1950*/  EXIT ;  /* 0x000000000000794d */ /* 0x000fea0003800000 */
        .weak           $__internal_0_$__cuda_sm20_div_u64
        .type           $__internal_0_$__cuda_sm20_div_u64,@function
        .size           $__internal_0_$__cuda_sm20_div_u64,(.L_x_73 - $__internal_0_$__cuda_sm20_div_u64)
$__internal_0_$__cuda_sm20_div_u64:
[----:B------:R-:W-:Y:S02]  /*1960*/  UMOV UR7, URZ ;  /* 0x000000ff00077c82 */ /* 0x000fe40008000000 */
[----:B------:R-:W0:Y:S08]  /*1970*/  I2F.U64.RP R9, UR6 ;  /* 0x0000000600097d12 */ /* 0x000e300008309000 */
[----:B0-----:R-:W0:Y:S02]  /*1980*/  MUFU.RCP R9, R9 ;  /* 0x0000000900097308 */ /* 0x001e240000001000 */
[----:B0-----:R-:W-:-:S06]  /*1990*/  IADD3 R10, PT, PT, R9, 0x1ffffffe, RZ ;  /* 0x1ffffffe090a7810 */ /* 0x001fcc0007ffe0ff */
[----:B------:R-:W0:Y:S02]  /*19a0*/  F2I.U64.TRUNC R10, R10 ;  /* 0x0000000a000a7311 */ /* 0x000e24000020d800 */
[----:B0-----:R-:W-:-:S04]  /*19b0*/  IMAD.WIDE.U32 R12, R10, UR6, RZ ;  /* 0x000000060a0c7c25 */ /* 0x001fc8000f8e00ff */
[----:B------:R-:W-:Y:S01]  /*19c0*/  IMAD R13, R11, UR6, R13 ;  /* 0x000000060b0d7c24 */ /* 0x000fe2000f8e020d */
[----:B------:R-:W-:-:S05]  /*19d0*/  IADD3 R15, P0, PT, RZ, -R12, RZ ;  /* 0x8000000cff0f7210 */ /* 0x000fca0007f1e0ff */
[----:B------:R-:W-:-:S04]  /*19e0*/  IMAD.HI.U32 R12, R10, R15, RZ ;  /* 0x0000000f0a0c7227 */ /* 0x000fc800078e00ff */
[----:B------:R-:W-:Y:S02]  /*19f0*/  IMAD.X R17, RZ, RZ, ~R13, P0 ;  /* 0x000000ffff117224 */ /* 0x000fe400000e0e0d */
[----:B------:R-:W-:Y:S02]  /*1a00*/  IMAD.MOV.U32 R13, RZ, RZ, R10 ;  /* 0x000000ffff0d7224 */ /* 0x000fe400078e000a */
[-C--:B------:R-:W-:Y:S02]  /*1a10*/  IMAD R19, R11, R17.reuse, RZ ;  /* 0x000000110b137224 */ /* 0x080fe400078e02ff */
[----:B------:R-:W-:-:S04]  /*1a20*/  IMAD.WIDE.U32 R12, P0, R10, R17, R12 ;  /* 0x000000110a0c7225 */ /* 0x000fc8000780000c */
[----:B------:R-:W-:-:S04]  /*1a30*/  IMAD.HI.U32 R9, R11, R17, RZ ;  /* 0x000000110b097227 */ /* 0x000fc800078e00ff */
[----:B------:R-:W-:-:S04]  /*1a40*/  IMAD.HI.U32 R12, P1, R11, R15, R12 ;  /* 0x0000000f0b0c7227 */ /* 0x000fc8000782000c */
[----:B------:R-:W-:Y:S01]  /*1a50*/  IMAD.X R9, R9, 0x1, R11, P0 ;  /* 0x0000000109097824 */ /* 0x000fe200000e060b */
[----:B------:R-:W-:-:S04]  /*1a60*/  IADD3 R13, P2, PT, R19, R12, RZ ;  /* 0x0000000c130d7210 */ /* 0x000fc80007f5e0ff */
[----:B------:R-:W-:Y:S01]  /*1a70*/  IADD3.X R9, PT, PT, RZ, RZ, R9, P2, P1 ;  /* 0x000000ffff097210 */ /* 0x000fe200017e2409 */
[----:B------:R-:W-:-:S03]  /*1a80*/  IMAD.WIDE.U32 R10, R13, UR6, RZ ;  /* 0x000000060d0a7c25 */ /* 0x000fc6000f8e00ff */
[----:B------:R-:W-:Y:S01]  /*1a90*/  IADD3 R15, P0, PT, RZ, -R10, RZ ;  /* 0x8000000aff0f7210 */ /* 0x000fe20007f1e0ff */
[----:B------:R-:W-:Y:S02]  /*1aa0*/  IMAD R10, R9, UR6, R11 ;  /* 0x00000006090a7c24 */ /* 0x000fe4000f8e020b */
[----:B------:R-:W-:Y:S02]  /*1ab0*/  IMAD.MOV.U32 R11, RZ, RZ, RZ ;  /* 0x000000ffff0b7224 */ /* 0x000fe400078e00ff */
[----:B------:R-:W-:-:S04]  /*1ac0*/  IMAD.HI.U32 R12, R13, R15, RZ ;  /* 0x0000000f0d0c7227 */ /* 0x000fc800078e00ff */
[----:B------:R-:W-:-:S04]  /*1ad0*/  IMAD.X R10, RZ, RZ, ~R10, P0 ;  /* 0x000000ffff0a7224 */ /* 0x000fc800000e0e0a */
[----:B------:R-:W-:-:S04]  /*1ae0*/  IMAD.WIDE.U32 R12, P0, R13, R10, R12 ;  /* 0x0000000a0d0c7225 */ /* 0x000fc8000780000c */
[C---:B------:R-:W-:Y:S02]  /*1af0*/  IMAD R14, R9.reuse, R10, RZ ;  /* 0x0000000a090e7224 */ /* 0x040fe400078e02ff */
[----:B------:R-:W-:-:S04]  /*1b00*/  IMAD.HI.U32 R13, P1, R9, R15, R12 ;  /* 0x0000000f090d7227 */ /* 0x000fc8000782000c */
[----:B------:R-:W-:Y:S01]  /*1b10*/  IMAD.HI.U32 R10, R9, R10, RZ ;  /* 0x0000000a090a7227 */ /* 0x000fe200078e00ff */
[----:B------:R-:W-:-:S03]  /*1b20*/  IADD3 R13, P2, PT, R14, R13, RZ ;  /* 0x0000000d0e0d7210 */ /* 0x000fc60007f5e0ff */
[----:B------:R-:W-:Y:S02]  /*1b30*/  IMAD.X R9, R10, 0x1, R9, P0 ;  /* 0x000000010a097824 */ /* 0x000fe400000e0609 */
[----:B------:R-:W-:-:S03]  /*1b40*/  IMAD.HI.U32 R10, R13, R4, RZ ;  /* 0x000000040d0a7227 */ /* 0x000fc600078e00ff */
[----:B------:R-:W-:Y:S01]  /*1b50*/  IADD3.X R9, PT, PT, RZ, RZ, R9, P2, P1 ;  /* 0x000000ffff097210 */ /* 0x000fe200017e2409 */
[----:B------:R-:W-:-:S04]  /*1b60*/  IMAD.WIDE.U32 R10, R13, R5, R10 ;  /* 0x000000050d0a7225 */ /* 0x000fc800078e000a */
[C---:B------:R-:W-:Y:S02]  /*1b70*/  IMAD R13, R9.reuse, R5, RZ ;  /* 0x00000005090d7224 */ /* 0x040fe400078e02ff */
[----:B------:R-:W-:-:S04]  /*1b80*/  IMAD.HI.U32 R10, P0, R9, R4, R10 ;  /* 0x00000004090a7227 */ /* 0x000fc8000780000a */
[----:B------:R-:W-:Y:S01]  /*1b90*/  IMAD.HI.U32 R9, R9, R5, RZ ;  /* 0x0000000509097227 */ /* 0x000fe200078e00ff */
[----:B------:R-:W-:-:S04]  /*1ba0*/  IADD3 R12, P1, PT, R13, R10, RZ ;  /* 0x0000000a0d0c7210 */ /* 0x000fc80007f3e0ff */
[----:B------:R-:W-:Y:S01]  /*1bb0*/  IADD3.X R9, PT, PT, R9, RZ, RZ, P0, !PT ;  /* 0x000000ff09097210 */ /* 0x000fe200007fe4ff */
[----:B------:R-:W-:-:S04]  /*1bc0*/  IMAD.WIDE.U32 R10, R12, UR6, RZ ;  /* 0x000000060c0a7c25 */ /* 0x000fc8000f8e00ff */
[----:B------:R-:W-:Y:S01]  /*1bd0*/  IMAD.X R9, RZ, RZ, R9, P1 ;  /* 0x000000ffff097224 */ /* 0x000fe200008e0609 */
[----:B------:R-:W-:-:S03]  /*1be0*/  IADD3 R13, P0, PT, -R10, R4, RZ ;  /* 0x000000040a0d7210 */ /* 0x000fc60007f1e1ff */
[----:B------:R-:W-:Y:S01]  /*1bf0*/  IMAD R14, R9, UR6, R11 ;  /* 0x00000006090e7c24 */ /* 0x000fe2000f8e020b */
[----:B------:R-:W-:Y:S02]  /*1c00*/  IADD3 R11, P2, PT, R12, 0x1, RZ ;  /* 0x000000010c0b7810 */ /* 0x000fe40007f5e0ff */
[----:B------:R-:W-:Y:S01]  /*1c10*/  IADD3 R4, P1, PT, R13, -UR6, RZ ;  /* 0x800000060d047c10 */ /* 0x000fe2000ff3e0ff */
[----:B------:R-:W-:Y:S01]  /*1c20*/  IMAD.X R14, R5, 0x1, ~R14, P0 ;  /* 0x00000001050e7824 */ /* 0x000fe200000e0e0e */
[----:B------:R-:W-:Y:S01]  /*1c30*/  ISETP.GE.U32.AND P0, PT, R13, UR6, PT ;  /* 0x000000060d007c0c */ /* 0x000fe2000bf06070 */
[----:B------:R-:W-:-:S03]  /*1c40*/  IMAD.X R10, RZ, RZ, R9, P2 ;  /* 0x000000ffff0a7224 */ /* 0x000fc600010e0609 */
[C---:B------:R-:W-:Y:S02]  /*1c50*/  ISETP.GE.U32.AND.EX P0, PT, R14.reuse, RZ, PT, P0 ;  /* 0x000000ff0e00720c */ /* 0x040fe40003f06100 */
[----:B------:R-:W-:Y:S02]  /*1c60*/  IADD3.X R5, PT, PT, R14, -0x1, RZ, P1, !PT ;  /* 0xffffffff0e057810 */ /* 0x000fe40000ffe4ff */
[----:B------:R-:W-:Y:S02]  /*1c70*/  SEL R4, R4, R13, P0 ;  /* 0x0000000d04047207 */ /* 0x000fe40000000000 */
[----:B------:R-:W-:Y:S02]  /*1c80*/  SEL R11, R11, R12, P0 ;  /* 0x0000000c0b0b7207 */ /* 0x000fe40000000000 */
[----:B------:R-:W-:Y:S02]  /*1c90*/  SEL R5, R5, R14, P0 ;  /* 0x0000000e05057207 */ /* 0x000fe40000000000 */
[----:B------:R-:W-:Y:S01]  /*1ca0*/  SEL R10, R10, R9, P0 ;  /* 0x000000090a0a7207 */ /* 0x000fe20000000000 */
[----:B------:R-:W-:Y:S01]  /*1cb0*/  IMAD.MOV.U32 R9, RZ, RZ, 0x0 ;  /* 0x00000000ff097424 */ /* 0x000fe200078e00ff */
[----:B------:R-:W-:-:S02]  /*1cc0*/  ISETP.GE.U32.AND P0, PT, R4, UR6, PT ;  /* 0x0000000604007c0c */ /* 0x000fc4000bf06070 */
[----:B------:R-:W-:Y:S02]  /*1cd0*/  IADD3 R4, P2, PT, R11, 0x1, RZ ;  /* 0x000000010b047810 */ /* 0x000fe40007f5e0ff */
[----:B------:R-:W-:Y:S02]  /*1ce0*/  ISETP.GE.U32.AND.EX P0, PT, R5, RZ, PT, P0 ;  /* 0x000000ff0500720c */ /* 0x000fe40003f06100 */
[----:B------:R-:W-:Y:S01]  /*1cf0*/  ISETP.NE.U32.AND P1, PT, RZ, UR6, PT ;  /* 0x00000006ff007c0c */ /* 0x000fe2000bf25070 */
[----:B------:R-:W-:Y:S01]  /*1d00*/  IMAD.X R5, RZ, RZ, R10, P2 ;  /* 0x000000ffff057224 */ /* 0x000fe200010e060a */
[----:B------:R-:W-:Y:S02]  /*1d10*/  SEL R4, R4, R11, P0 ;  /* 0x0000000b04047207 */ /* 0x000fe40000000000 */
[----:B------:R-:W-:Y:S02]  /*1d20*/  ISETP.NE.AND.EX P1, PT, RZ, RZ, PT, P1 ;  /* 0x000000ffff00720c */ /* 0x000fe40003f25310 */
[----:B------:R-:W-:-:S02]  /*1d30*/  SEL R5, R5, R10, P0 ;  /* 0x0000000a05057207 */ /* 0x000fc40000000000 */
[----:B------:R-:W-:Y:S02]  /*1d40*/  SEL R4, R4, 0xffffffff, P1 ;  /* 0xffffffff04047807 */ /* 0x000fe40000800000 */
[----:B------:R-:W-:Y:S01]  /*1d50*/  SEL R5, R5, 0xffffffff, P1 ;  /* 0xffffffff05057807 */ /* 0x000fe20000800000 */
[----:B------:R-:W-:Y:S06]  /*1d60*/  RET.REL.NODEC R8 `(_Z27index_mul_2d_grad_grad_halfPN3c104HalfES1_S1_PKS0_S3_S3_S3_S3_PKlll) ;  /* 0xffffffe008a47950 */ /* 0x000fec0003c3ffff */
.L_x_17:
[----:B------:R-:W-:-:S00]  /*1d70*/  BRA `(.L_x_17) ;  /* 0xfffffffc00fc7947 */ /* 0x000fc0000383ffff */
[----:B------:R-:W-:-:S00]  /*1d80*/  NOP ;  /* 0x0000000000007918 */ /* 0x000fc00000000000 */
[----:B------:R-:W-:-:S00]  /*1d90*/  NOP ;  /* 0x0000000000007918 */ /* 0x000fc00000000000 */
[----:B------:R-:W-:-:S00]  /*1da0*/  NOP ;  /* 0x0000000000007918 */ /* 0x000fc00000000000 */
[----:B------:R-:W-:-:S00]  /*1db0*/  NOP ;  /* 0x0000000000007918 */ /* 0x000fc00000000000 */
[----:B------:R-:W-:-:S00]  /*1dc0*/  NOP ;  /* 0x0000000000007918 */ /* 0x000fc00000000000 */
[----:B------:R-:W-:-:S00]  /*1dd0*/  NOP ;  /* 0x0000000000007918 */ /* 0x000fc00000000000 */
[----:B------:R-:W-:-:S00]  /*1de0*/  NOP ;  /* 0x0000000000007918 */ /* 0x000fc00000000000 */
[----:B------:R-:W-:-:S00]  /*1df0*/  NOP ;  /* 0x0000000000007918 */ /* 0x000fc00000000000 */
.L_x_73:


//--------------------- .text._Z28index_mul_2d_grad_grad_floatPfS_S_PKfS1_S1_S1_S1_PKlll --------------------------
	.section	.text._Z28index_mul_2d_grad_grad_floatPfS_S_PKfS1_S1_S1_S1_PKlll,"ax",@progbits
	.align	128
        .global         _Z28index_mul_2d_grad_grad_floatPfS_S_PKfS1_S1_S1_S1_PKlll
        .type           _Z28index_mul_2d_grad_grad_floatPfS_S_PKfS1_S1_S1_S1_PKlll,@function
        .size           _Z28index_mul_2d_grad_grad_floatPfS_S_PKfS1_S1_S1_S1_PKlll,(.L_x_74 - _Z28index_mul_2d_grad_grad_floatPfS_S_PKfS1_S1_S1_S1_PKlll)
        .other          _Z28index_mul_2d_grad_grad_floatPfS_S_PKfS1_S1_S1_S1_PKlll,@"STO_CUDA_ENTRY STV_DEFAULT"
_Z28index_mul_2d_grad_grad_floatPfS_S_PKfS1_S1_S1_S1_PKlll:
.text._Z28index_mul_2d_grad_grad_floatPfS_S_PKfS1_S1_S1_S1_PKlll:
[----:B------:R-:W-:Y:S01]  /*0000*/  LDC R1, c[0x0][0x37c] ;  /* 0x0000df00ff017b82 */ /* 0x000fe20000000800 */
[----:B------:R-:W0:Y:S07]  /*0010*/  S2R R0, SR_TID.Y ;  /* 0x0000000000007919 */ /* 0x000e2e0000002200 */
[----:B------:R-:W0:Y:S01]  /*0020*/  S2UR UR4, SR_CTAID.X ;  /* 0x00000000000479c3 */ /* 0x000e220000002500 */
[----:B------:R-:W1:Y:S07]  /*0030*/  LDCU.64 UR6, c[0x0][0x3c8] ;  /* 0x00007900ff0677ac */ /* 0x000e6e0008000a00 */
[----:B------:R-:W0:Y:S02]  /*0040*/  LDC R3, c[0x0][0x364] ;  /* 0x0000d900ff037b82 */ /* 0x000e240000000800 */
[----:B0-----:R-:W-:-:S05]  /*0050*/  IMAD R0, R3, UR4, R0 ;  /* 0x0000000403007c24 */ /* 0x001fca000f8e0200 */
[----:B-1----:R-:W-:Y:S02]  /*0060*/  ISETP.GE.U32.AND P0, PT, R0, UR6, PT ;  /* 0x0000000600007c0c */ /* 0x002fe4000bf06070 */
[----:B------:R-:W-:-:S04]  /*0070*/  SHF.R.S32.HI R17, RZ, 0x1f, R0 ;  /* 0x0000001fff117819 */ /* 0x000fc80000011400 */
[----:B------:R-:W-:-:S13]  /*0080*/  ISETP.GE.AND.EX P0, PT, R17, UR7, PT, P0 ;  /* 0x0000000711007c0c */ /* 0x000fda000bf06300 */
[----:B------:R-:W-:Y:S05]  /*0090*/  @P0 EXIT ;  /* 0x000000000000094d */ /* 0x000fea0003800000 */
        /* <DEDUP_REMOVED lines=10> */
[----:B------:R-:W0:Y:S01]  /*0140*/  LDC R2, c[0x0][0x360] ;  /* 0x0000d800ff027b82 */ /* 0x000e220000000800 */
[----:B------:R-:W-:Y:S01]  /*0150*/  UMOV UR4, URZ ;  /* 0x000000ff00047c82 */ /* 0x000fe20008000000 */
[----:B------:R-:W-:Y:S01]  /*0160*/  BSSY.RECONVERGENT B0, `(.L_x_18) ;  /* 0x0000026000007945 */ /* 0x000fe20003800200 */
[----:B0-----:R-:W-:-:S04]  /*0170*/  IADD3 R6, P0, PT, R2, R3, RZ ;  /* 0x0000000302067210 */ /* 0x001fc80007f1e0ff */
[C---:B------:R-:W-:Y:S01]  /*0180*/  ISETP.GT.U32.AND P1, PT, R6.reuse, UR8, PT ;  /* 0x0000000806007c0c */ /* 0x040fe2000bf24070 */
[----:B------:R-:W-:Y:S01]  /*0190*/  IMAD.X R8, RZ, RZ, UR4, P0 ;  /* 0x00000004ff087e24 */ /* 0x000fe200080e06ff */
[----:B------:R-:W-:-:S04]  /*01a0*/  ISETP.GE.U32.AND P0, PT, R6, UR8, PT ;  /* 0x0000000806007c0c */ /* 0x000fc8000bf06070 */
[C---:B------:R-:W-:Y:S02]  /*01b0*/  ISETP.GT.U32.AND.EX P1, PT, R8.reuse, UR9, PT, P1 ;  /* 0x0000000908007c0c */ /* 0x040fe4000bf24110 */
[----:B------:R-:W-:Y:S02]  /*01c0*/  ISETP.GE.U32.AND.EX P0, PT, R8, UR9, PT, P0 ;  /* 0x0000000908007c0c */ /* 0x000fe4000bf06100 */
[----:B------:R-:W-:Y:S02]  /*01d0*/  SEL R7, R6, UR8, P1 ;  /* 0x0000000806077c07 */ /* 0x000fe40008800000 */
[----:B------:R-:W-:Y:S02]  /*01e0*/  SEL R4, RZ, 0x1, P0 ;  /* 0x00000001ff047807 */ /* 0x000fe40000000000 */
[----:B------:R-:W-:Y:S02]  /*01f0*/  SEL R5, R8, UR9, P1 ;  /* 0x0000000908057c07 */ /* 0x000fe40008800000 */
[----:B------:R-:W-:-:S04]  /*0200*/  IADD3 R7, P0, P1, R7, -R6, -R4 ;  /* 0x8000000607077210 */ /* 0x000fc8000791e804 */
[----:B------:R-:W-:-:S04]  /*0210*/  IADD3.X R5, PT, PT, R5, -0x1, ~R8, P0, P1 ;  /* 0xffffffff05057810 */ /* 0x000fc800007e2c08 */
[----:B------:R-:W-:-:S13]  /*0220*/  ISETP.NE.U32.AND P0, PT, R5, RZ, PT ;  /* 0x000000ff0500720c */ /* 0x000fda0003f05070 */
[----:B------:R-:W-:Y:S05]  /*0230*/  @P0 BRA `(.L_x_19) ;  /* 0x0000000000500947 */ /* 0x000fea0003800000 */
[----:B------:R-:W0:Y:S01]  /*0240*/  I2F.U32.RP R5, R2 ;  /* 0x0000000200057306 */ /* 0x000e220000209000 */
[----:B------:R-:W-:-:S07]  /*0250*/  ISETP.NE.U32.AND P2, PT, R2, RZ, PT ;  /* 0x000000ff0200720c */ /* 0x000fce0003f45070 */
[----:B0-----:R-:W0:Y:S02]  /*0260*/  MUFU.RCP R5, R5 ;  /* 0x0000000500057308 */ /* 0x001e240000001000 */
[----:B0-----:R-:W-:-:S06]  /*0270*/  VIADD R8, R5, 0xffffffe ;  /* 0x0ffffffe05087836 */ /* 0x001fcc0000000000 */
[----:B------:R0:W1:Y:S02]  /*0280*/  F2I.FTZ.U32.TRUNC.NTZ R9, R8 ;  /* 0x0000000800097305 */ /* 0x000064000021f000 */
[----:B0-----:R-:W-:Y:S02]  /*0290*/  IMAD.MOV.U32 R8, RZ, RZ, RZ ;  /* 0x000000ffff087224 */ /* 0x001fe400078e00ff */
[----:B-1----:R-:W-:-:S04]  /*02a0*/  IMAD.MOV R13, RZ, RZ, -R9 ;  /* 0x000000ffff0d7224 */ /* 0x002fc800078e0a09 */
[----:B------:R-:W-:-:S04]  /*02b0*/  IMAD R13, R13, R2, RZ ;  /* 0x000000020d0d7224 */ /* 0x000fc800078e02ff */
[----:B------:R-:W-:-:S06]  /*02c0*/  IMAD.HI.U32 R6, R9, R13, R8 ;  /* 0x0000000d09067227 */ /* 0x000fcc00078e0008 */
[----:B------:R-:W-:-:S04]  /*02d0*/  IMAD.HI.U32 R6, R6, R7, RZ ;  /* 0x0000000706067227 */ /* 0x000fc800078e00ff */
[----:B------:R-:W-:-:S04]  /*02e0*/  IMAD.MOV R9, RZ, RZ, -R6 ;  /* 0x000000ffff097224 */ /* 0x000fc800078e0a06 */
[----:B------:R-:W-:-:S05]  /*02f0*/  IMAD R7, R2, R9, R7 ;  /* 0x0000000902077224 */ /* 0x000fca00078e0207 */
[----:B------:R-:W-:-:S13]  /*0300*/  ISETP.GE.U32.AND P0, PT, R7, R2, PT ;  /* 0x000000020700720c */ /* 0x000fda0003f06070 */
[----:B------:R-:W-:Y:S02]  /*0310*/  @P0 IMAD.IADD R7, R7, 0x1, -R2 ;  /* 0x0000000107070824 */ /* 0x000fe400078e0a02 */
[----:B------:R-:W-:-:S03]  /*0320*/  @P0 VIADD R6, R6, 0x1 ;  /* 0x0000000106060836 */ /* 0x000fc60000000000 */
[----:B------:R-:W-:Y:S01]  /*0330*/  ISETP.GE.U32.AND P1, PT, R7, R2, PT ;  /* 0x000000020700720c */ /* 0x000fe20003f26070 */
[----:B------:R-:W-:-:S12]  /*0340*/  IMAD.MOV.U32 R7, RZ, RZ, RZ ;  /* 0x000000ffff077224 */ /* 0x000fd800078e00ff */
[----:B------:R-:W-:Y:S01]  /*0350*/  @P1 VIADD R6, R6, 0x1 ;  /* 0x0000000106061836 */ /* 0x000fe20000000000 */
[----:B------:R-:W-:Y:S01]  /*0360*/  @!P2 LOP3.LUT R6, RZ, R2, RZ, 0x33, !PT ;  /* 0x00000002ff06a212 */ /* 0x000fe200078e33ff */
[----:B------:R-:W-:Y:S06]  /*0370*/  BRA `(.L_x_20) ;  /* 0x0000000000107947 */ /* 0x000fec0003800000 */
.L_x_19:
[----:B------:R-:W-:-:S07]  /*0380*/  MOV R6, 0x3a0 ;  /* 0x000003a000067802 */ /* 0x000fce0000000f00 */
[----:B-----5:R-:W-:Y:S05]  /*0390*/  CALL.REL.NOINC `($__internal_1_$__cuda_sm20_div_u64) ;  /* 0x0000000c00b87944 */ /* 0x020fea0003c00000 */
[----:B------:R-:W-:Y:S02]  /*03a0*/  IMAD.MOV.U32 R6, RZ, RZ, R5 ;  /* 0x000000ffff067224 */ /* 0x000fe400078e0005 */
[----:B------:R-:W-:-:S07]  /*03b0*/  IMAD.MOV.U32 R7, RZ, RZ, R8 ;  /* 0x000000ffff077224 */ /* 0x000fce00078e0008 */
.L_x_20:
[----:B------:R-:W-:Y:S05]  /*03c0*/  BSYNC.RECONVERGENT B0 ;  /* 0x0000000000007941 */ /* 0x000fea0003800200 */
.L_x_18:
[----:B------:R-:W-:Y:S01]  /*03d0*/  IADD3 R4, P0, PT, R6, R4, RZ ;  /* 0x0000000406047210 */ /* 0x000fe20007f1e0ff */
[----:B------:R-:W0:Y:S01]  /*03e0*/  LDCU.64 UR26, c[0x0][0x3d0] ;  /* 0x00007a00ff1a77ac */ /* 0x000e220008000a00 */
[----:B------:R-:W-:Y:S02]  /*03f0*/  BSSY.RECONVERGENT B0, `(.L_x_21) ;  /* 0x0000044000007945 */ /* 0x000fe40003800200 */
[C---:B------:R-:W-:Y:S01]  /*0400*/  LOP3.LUT R5, R4.reuse, 0x3, RZ, 0xc0, !PT ;  /* 0x0000000304057812 */ /* 0x040fe200078ec0ff */
[----:B------:R-:W-:Y:S01]  /*0410*/  IMAD.X R6, RZ, RZ, R7, P0 ;  /* 0x000000ffff067224 */ /* 0x000fe200000e0607 */
[----:B------:R-:W-:Y:S01]  /*0420*/  ISETP.GE.U32.AND P0, PT, R4, 0x3, PT ;  /* 0x000000030400780c */ /* 0x000fe20003f06070 */
[----:B------:R-:W1:Y:S01]  /*0430*/  LDCU.128 UR28, c[0x0][0x3a0] ;  /* 0x00007400ff1c77ac */ /* 0x000e620008000c00 */
[----:B------:R-:W-:Y:S02]  /*0440*/  ISETP.NE.U32.AND P1, PT, R5, 0x3, PT ;  /* 0x000000030500780c */ /* 0x000fe40003f25070 */
[----:B------:R-:W-:Y:S01]  /*0450*/  ISETP.GE.U32.AND.EX P0, PT, R6, RZ, PT, P0 ;  /* 0x000000ff0600720c */ /* 0x000fe20003f06100 */
[----:B------:R-:W2:Y:S01]  /*0460*/  LDCU.128 UR32, c[0x0][0x3b0] ;  /* 0x00007600ff2077ac */ /* 0x000ea20008000c00 */
[----:B------:R-:W-:Y:S01]  /*0470*/  ISETP.NE.AND.EX P1, PT, RZ, RZ, PT, P1 ;  /* 0x000000ffff00720c */ /* 0x000fe20003f25310 */
[----:B------:R-:W3:Y:S01]  /*0480*/  LDCU.128 UR40, c[0x0][0x390] ;  /* 0x00007200ff2877ac */ /* 0x000ee20008000c00 */
[----:B------:R-:W4:Y:S01]  /*0490*/  LDCU.64 UR24, c[0x0][0x3d0] ;  /* 0x00007a00ff1877ac */ /* 0x000f220008000a00 */
[----:B------:R-:W0:Y:S01]  /*04a0*/  LDCU.128 UR8, c[0x0][0x3a0] ;  /* 0x00007400ff0877ac */ /* 0x000e220008000c00 */
[----:B------:R-:W0:Y:S01]  /*04b0*/  LDCU.128 UR12, c[0x0][0x3b0] ;  /* 0x00007600ff0c77ac */ /* 0x000e220008000c00 */
[----:B------:R-:W0:Y:S01]  /*04c0*/  LDCU.128 UR20, c[0x0][0x390] ;  /* 0x00007200ff1477ac */ /* 0x000e220008000c00 */
[----:B------:R-:W0:Y:S07]  /*04d0*/  LDCU.128 UR16, c[0x0][0x380] ;  /* 0x00007000ff1077ac */ /* 0x000e2e0008000c00 */
[----:B-1----:R-:W-:Y:S05]  /*04e0*/  @!P1 BRA `(.L_x_22) ;  /* 0x0000000000d09947 */ /* 0x002fea0003800000 */
[----:B------:R-:W-:-:S05]  /*04f0*/  VIADD R20, R4, 0x1 ;  /* 0x0000000104147836 */ /* 0x000fca0000000000 */
[----:B------:R-:W-:-:S04]  /*0500*/  LOP3.LUT R20, R20, 0x3, RZ, 0xc0, !PT ;  /* 0x0000000314147812 */ /* 0x000fc800078ec0ff */
[----:B------:R-:W-:-:S05]  /*0510*/  IADD3 R20, P1, PT, RZ, -R20, RZ ;  /* 0x80000014ff147210 */ /* 0x000fca0007f3e0ff */
[----:B------:R-:W-:-:S08]  /*0520*/  IMAD.X R16, RZ, RZ, -0x1, P1 ;  /* 0xffffffffff107424 */ /* 0x000fd000008e06ff */
.L_x_23:
[----:B-1--45:R-:W-:Y:S02]  /*0530*/  IMAD R7, R11, UR24, RZ ;  /* 0x000000180b077c24 */ /* 0x032fe4000f8e02ff */
[----:B------:R-:W-:Y:S02]  /*0540*/  IMAD.U32 R5, RZ, RZ, UR4 ;  /* 0x00000004ff057e24 */ /* 0x000fe4000f8e00ff */
[----:B------:R-:W-:Y:S02]  /*0550*/  IMAD.MOV.U32 R4, RZ, RZ, R3 ;  /* 0x000000ffff047224 */ /* 0x000fe400078e0003 */
[----:B------:R-:W-:Y:S02]  /*0560*/  IMAD R9, R17, UR24, RZ ;  /* 0x0000001811097c24 */ /* 0x000fe4000f8e02ff */
[C---:B------:R-:W-:Y:S02]  /*0570*/  IMAD R21, R10.reuse, UR25, R7 ;  /* 0x000000190a157c24 */ /* 0x040fe4000f8e0207 */
[----:B------:R-:W-:-:S04]  /*0580*/  IMAD.WIDE.U32 R6, R10, UR24, R4 ;  /* 0x000000180a067c25 */ /* 0x000fc8000f8e0004 */
[C---:B------:R-:W-:Y:S02]  /*0590*/  IMAD R9, R0.reuse, UR25, R9 ;  /* 0x0000001900097c24 */ /* 0x040fe4000f8e0209 */
[----:B------:R-:W-:-:S04]  /*05a0*/  IMAD.WIDE.U32 R4, R0, UR24, R4 ;  /* 0x0000001800047c25 */ /* 0x000fc8000f8e0004 */
[----:B------:R-:W-:Y:S02]  /*05b0*/  IMAD.IADD R21, R7, 0x1, R21 ;  /* 0x0000000107157824 */ /* 0x000fe400078e0215 */
[C---:B------:R-:W-:Y:S02]  /*05c0*/  IMAD.SHL.U32 R23, R6.reuse, 0x4, RZ ;  /* 0x0000000406177824 */ /* 0x040fe400078e00ff */
[----:B------:R-:W-:Y:S01]  /*05d0*/  IMAD.IADD R5, R5, 0x1, R9 ;  /* 0x0000000105057824 */ /* 0x000fe200078e0209 */
[----:B------:R-:W-:Y:S01]  /*05e0*/  SHF.L.U64.HI R21, R6, 0x2, R21 ;  /* 0x0000000206157819 */ /* 0x000fe20000010215 */
[C---:B------:R-:W-:Y:S01]  /*05f0*/  IMAD.SHL.U32 R19, R4.reuse, 0x4, RZ ;  /* 0x0000000404137824 */ /* 0x040fe200078e00ff */
[----:B0-----:R-:W-:Y:S02]  /*0600*/  IADD3 R12, P2, PT, R23, UR8, RZ ;  /* 0x00000008170c7c10 */ /* 0x001fe4000ff5e0ff */
[----:B------:R-:W-:Y:S02]  /*0610*/  SHF.L.U64.HI R22, R4, 0x2, R5 ;  /* 0x0000000204167819 */ /* 0x000fe40000010205 */
[----:B------:R-:W-:-:S02]  /*0620*/  IADD3 R4, P1, PT, R19, UR14, RZ ;  /* 0x0000000e13047c10 */ /* 0x000fc4000ff3e0ff */
[----:B------:R-:W-:Y:S02]  /*0630*/  IADD3.X R13, PT, PT, R21, UR9, RZ, P2, !PT ;  /* 0x00000009150d7c10 */ /* 0x000fe400097fe4ff */
[----:B------:R-:W-:Y:S02]  /*0640*/  IADD3 R8, P2, PT, R23, UR12, RZ ;  /* 0x0000000c17087c10 */ /* 0x000fe4000ff5e0ff */
[C---:B------:R-:W-:Y:S01]  /*0650*/  IADD3.X R5, PT, PT, R22.reuse, UR15, RZ, P1, !PT ;  /* 0x0000000f16057c10 */ /* 0x040fe20008ffe4ff */
[----:B------:R0:W4:Y:S01]  /*0660*/  LDG.E R26, desc[UR6][R12.64] ;  /* 0x000000060c1a7981 */ /* 0x000122000c1e1900 */
[C---:B------:R-:W-:Y:S02]  /*0670*/  IADD3 R6, P3, PT, R19.reuse, UR10, RZ ;  /* 0x0000000a13067c10 */ /* 0x040fe4000ff7e0ff */
[----:B------:R-:W-:Y:S02]  /*0680*/  IADD3 R14, P1, PT, R19, UR22, RZ ;  /* 0x00000016130e7c10 */ /* 0x000fe4000ff3e0ff */
[----:B------:R-:W-:Y:S01]  /*0690*/  IADD3.X R9, PT, PT, R21, UR13, RZ, P2, !PT ;  /* 0x0000000d15097c10 */ /* 0x000fe200097fe4ff */
[----:B------:R-:W4:Y:S01]  /*06a0*/  LDG.E R5, desc[UR6][R4.64] ;  /* 0x0000000604057981 */ /* 0x000f22000c1e1900 */
[----:B------:R-:W-:-:S02]  /*06b0*/  IADD3.X R7, PT, PT, R22, UR11, RZ, P3, !PT ;  /* 0x0000000b16077c10 */ /* 0x000fc40009ffe4ff */
[----:B------:R-:W-:Y:S02]  /*06c0*/  IADD3.X R15, PT, PT, R22, UR23, RZ, P1, !PT ;  /* 0x00000017160f7c10 */ /* 0x000fe40008ffe4ff */
[----:B------:R-:W2:Y:S04]  /*06d0*/  LDG.E R9, desc[UR6][R8.64] ;  /* 0x0000000608097981 */ /* 0x000ea8000c1e1900 */
[----:B------:R-:W2:Y:S04]  /*06e0*/  LDG.E R6, desc[UR6][R6.64] ;  /* 0x0000000606067981 */ /* 0x000ea8000c1e1900 */
[----:B------:R-:W3:Y:S01]  /*06f0*/  LDG.E R15, desc[UR6][R14.64] ;  /* 0x000000060e0f7981 */ /* 0x000ee2000c1e1900 */
[----:B------:R-:W-:-:S02]  /*0700*/  IADD3 R18, P1, PT, R19, UR16, RZ ;  /* 0x0000001013127c10 */ /* 0x000fc4000ff3e0ff */
[----:B------:R-:W-:Y:S02]  /*0710*/  IADD3 R24, P2, PT, R19, UR20, RZ ;  /* 0x0000001413187c10 */ /* 0x000fe4000ff5e0ff */
[----:B------:R-:W-:Y:S02]  /*0720*/  IADD3.X R19, PT, PT, R22, UR17, RZ, P1, !PT ;  /* 0x0000001116137c10 */ /* 0x000fe40008ffe4ff */
[----:B------:R-:W-:-:S05]  /*0730*/  IADD3 R20, P1, PT, R20, 0x1, RZ ;  /* 0x0000000114147810 */ /* 0x000fca0007f3e0ff */
[----:B------:R-:W-:Y:S01]  /*0740*/  IMAD.X R16, RZ, RZ, R16, P1 ;  /* 0x000000ffff107224 */ /* 0x000fe200008e0610 */
[----:B------:R-:W-:-:S04]  /*0750*/  ISETP.NE.U32.AND P1, PT, R20, RZ, PT ;  /* 0x000000ff1400720c */ /* 0x000fc80003f25070 */
[----:B------:R-:W-:Y:S02]  /*0760*/  ISETP.NE.AND.EX P1, PT, R16, RZ, PT, P1 ;  /* 0x000000ff1000720c */ /* 0x000fe40003f25310 */
[----:B0-----:R-:W-:-:S04]  /*0770*/  IADD3 R12, P3, PT, R23, UR18, RZ ;  /* 0x00000012170c7c10 */ /* 0x001fc8000ff7e0ff */
[----:B------:R-:W-:Y:S01]  /*0780*/  IADD3.X R13, PT, PT, R21, UR19, RZ, P3, !PT ;  /* 0x00000013150d7c10 */ /* 0x000fe20009ffe4ff */
[----:B------:R-:W-:Y:S02]  /*0790*/  IMAD.IADD R3, R2, 0x1, R3 ;  /* 0x0000000102037824 */ /* 0x000fe400078e0203 */
[----:B----4-:R-:W-:-:S04]  /*07a0*/  FMUL.FTZ R25, R26, R5 ;  /* 0x000000051a197220 */ /* 0x010fc80000410000 */
[----:B--2---:R-:W-:Y:S01]  /*07b0*/  FFMA.FTZ R23, R6, R9, R25 ;  /* 0x0000000906177223 */ /* 0x004fe20000010019 */
[----:B------:R-:W-:Y:S01]  /*07c0*/  IADD3.X R25, PT, PT, R22, UR21, RZ, P2, !PT ;  /* 0x0000001516197c10 */ /* 0x000fe200097fe4ff */
[-C--:B---3--:R-:W-:Y:S01]  /*07d0*/  FMUL.FTZ R5, R26, R15.reuse ;  /* 0x0000000f1a057220 */ /* 0x088fe20000410000 */
[----:B------:R-:W-:Y:S02]  /*07e0*/  FMUL.FTZ R7, R6, R15 ;  /* 0x0000000f06077220 */ /* 0x000fe40000410000 */
[----:B------:R1:W-:Y:S04]  /*07f0*/  STG.E desc[UR6][R18.64], R23 ;  /* 0x0000001712007986 */ /* 0x0003e8000c101906 */
[----:B------:R1:W-:Y:S04]  /*0800*/  STG.E desc[UR6][R24.64], R5 ;  /* 0x0000000518007986 */ /* 0x0003e8000c101906 */
[----:B------:R1:W-:Y:S01]  /*0810*/  REDG.E.ADD.F32.FTZ.RN.STRONG.GPU desc[UR6][R12.64], R7 ;  /* 0x000000070c0079a6 */ /* 0x0003e2000c12f306 */
[----:B------:R-:W-:Y:S05]  /*0820*/  @P1 BRA `(.L_x_23) ;  /* 0xfffffffc00401947 */ /* 0x000fea000383ffff */
.L_x_22:
[----:B0-234-:R-:W-:Y:S05]  /*0830*/  BSYNC.RECONVERGENT B0 ;  /* 0x0000000000007941 */ /* 0x01dfea0003800200 */
.L_x_21:
[----:B------:R-:W0:Y:S02]  /*0840*/  LDCU.128 UR36, c[0x0][0x380] ;  /* 0x00007000ff2477ac */ /* 0x000e240008000c00 */
[----:B0-----:R-:W-:Y:S05]  /*0850*/  @!P0 EXIT ;  /* 0x000000000000894d */ /* 0x001fea0003800000 */
[----:B------:R-:W-:Y:S01]  /*0860*/  BSSY.RECONVERGENT B0, `(.L_x_24) ;  /* 0x00000a0000007945 */ /* 0x000fe20003800200 */
.L_x_25:
[----:B0-----:R-:W-:Y:S01]  /*0870*/  SHF.R.S32.HI R9, RZ, 0x1f, R0 ;  /* 0x0000001fff097819 */ /* 0x001fe20000011400 */
[----:B------:R-:W-:Y:S01]  /*0880*/  UMOV UR4, URZ ;  /* 0x000000ff00047c82 */ /* 0x000fe20008000000 */
[----:B-1---5:R-:W-:Y:S02]  /*0890*/  IMAD R7, R11, UR26, RZ ;  /* 0x0000001a0b077c24 */ /* 0x022fe4000f8e02ff */
[----:B------:R-:W-:Y:S02]  /*08a0*/  IMAD.U32 R5, RZ, RZ, UR4 ;  /* 0x00000004ff057e24 */ /* 0x000fe4000f8e00ff */
[----:B------:R-:W-:Y:S02]  /*08b0*/  IMAD.MOV.U32 R4, RZ, RZ, R3 ;  /* 0x000000ffff047224 */ /* 0x000fe400078e0003 */
[----:B------:R-:W-:Y:S02]  /*08c0*/  IMAD R9, R9, UR26, RZ ;  /* 0x0000001a09097c24 */ /* 0x000fe4000f8e02ff */
[----:B------:R-:W-:-:S02]  /*08d0*/  IMAD R13, R10, UR27, R7 ;  /* 0x0000001b0a0d7c24 */ /* 0x000fc4000f8e0207 */
[----:B------:R-:W-:-:S04]  /*08e0*/  IMAD.WIDE.U32 R6, R10, UR26, R4 ;  /* 0x0000001a0a067c25 */ /* 0x000fc8000f8e0004 */
[C---:B------:R-:W-:Y:S02]  /*08f0*/  IMAD R15, R0.reuse, UR27, R9 ;  /* 0x0000001b000f7c24 */ /* 0x040fe4000f8e0209 */
[----:B------:R-:W-:-:S04]  /*0900*/  IMAD.WIDE.U32 R8, R0, UR26, R4 ;  /* 0x0000001a00087c25 */ /* 0x000fc8000f8e0004 */
[----:B------:R-:W-:Y:S02]  /*0910*/  IMAD.IADD R13, R7, 0x1, R13 ;  /* 0x00000001070d7824 */ /* 0x000fe400078e020d */
[C---:B------:R-:W-:Y:S02]  /*0920*/  IMAD.SHL.U32 R16, R6.reuse, 0x4, RZ ;  /* 0x0000000406107824 */ /* 0x040fe400078e00ff */
[----:B------:R-:W-:Y:S01]  /*0930*/  IMAD.IADD R5, R9, 0x1, R15 ;  /* 0x0000000109057824 */ /* 0x000fe200078e020f */
[----:B------:R-:W-:Y:S01]  /*0940*/  SHF.L.U64.HI R4, R6, 0x2, R13 ;  /* 0x0000000206047819 */ /* 0x000fe2000001020d */
[----:B------:R-:W-:Y:S01]  /*0950*/  IMAD.SHL.U32 R14, R8, 0x4, RZ ;  /* 0x00000004080e7824 */ /* 0x000fe200078e00ff */
[----:B------:R-:W-:Y:S02]  /*0960*/  IADD3 R22, P0, PT, R16, UR28, RZ ;  /* 0x0000001c10167c10 */ /* 0x000fe4000ff1e0ff */
[----:B------:R-:W-:Y:S02]  /*0970*/  SHF.L.U64.HI R5, R8, 0x2, R5 ;  /* 0x0000000208057819 */ /* 0x000fe40000010205 */
[----:B------:R-:W-:-:S02]  /*0980*/  IADD3 R20, P2, PT, R14, UR34, RZ ;  /* 0x000000220e147c10 */ /* 0x000fc4000ff5e0ff */
[----:B------:R-:W-:Y:S02]  /*0990*/  IADD3.X R23, PT, PT, R4, UR29, RZ, P0, !PT ;  /* 0x0000001d04177c10 */ /* 0x000fe400087fe4ff */
[C---:B------:R-:W-:Y:S02]  /*09a0*/  IADD3 R6, P0, PT, R14.reuse, UR30, RZ ;  /* 0x0000001e0e067c10 */ /* 0x040fe4000ff1e0ff */
[C---:B------:R-:W-:Y:S01]  /*09b0*/  IADD3.X R21, PT, PT, R5.reuse, UR35, RZ, P2, !PT ;  /* 0x0000002305157c10 */ /* 0x040fe200097fe4ff */
[----:B------:R-:W2:Y:S01]  /*09c0*/  LDG.E R29, desc[UR6][R22.64] ;  /* 0x00000006161d7981 */ /* 0x000ea2000c1e1900 */
[----:B------:R-:W-:Y:S02]  /*09d0*/  IADD3.X R7, PT, PT, R5, UR31, RZ, P0, !PT ;  /* 0x0000001f05077c10 */ /* 0x000fe400087fe4ff */
[----:B------:R-:W-:Y:S01]  /*09e0*/  IADD3 R18, P0, PT, R14, UR42, RZ ;  /* 0x0000002a0e127c10 */ /* 0x000fe2000ff1e0ff */
[----:B------:R0:W2:Y:S01]  /*09f0*/  LDG.E R12, desc[UR6][R20.64] ;  /* 0x00000006140c7981 */ /* 0x0000a2000c1e1900 */
[----:B------:R-:W-:-:S02]  /*0a00*/  IADD3 R8, P1, PT, R16, UR32, RZ ;  /* 0x0000002010087c10 */ /* 0x000fc4000ff3e0ff */
[----:B------:R-:W-:Y:S01]  /*0a10*/  IADD3.X R19, PT, PT, R5, UR43, RZ, P0, !PT ;  /* 0x0000002b05137c10 */ /* 0x000fe200087fe4ff */
[----:B------:R-:W3:Y:S01]  /*0a20*/  LDG.E R15, desc[UR6][R6.64] ;  /* 0x00000006060f7981 */ /* 0x000ee2000c1e1900 */
[----:B------:R-:W-:-:S03]  /*0a30*/  IADD3.X R9, PT, PT, R4, UR33, RZ, P1, !PT ;  /* 0x0000002104097c10 */ /* 0x000fc60008ffe4ff */
[----:B------:R-:W4:Y:S04]  /*0a40*/  LDG.E R26, desc[UR6][R18.64] ;  /* 0x00000006121a7981 */ /* 0x000f28000c1e1900 */
[----:B------:R1:W3:Y:S01]  /*0a50*/  LDG.E R24, desc[UR6][R8.64] ;  /* 0x0000000608187981 */ /* 0x0002e2000c1e1900 */
[----:B------:R-:W-:-:S04]  /*0a60*/  IADD3 R16, P1, PT, R16, UR38, RZ ;  /* 0x0000002610107c10 */ /* 0x000fc8000ff3e0ff */
[----:B------:R-:W-:Y:S01]  /*0a70*/  IADD3.X R17, PT, PT, R4, UR39, RZ, P1, !PT ;  /* 0x0000002704117c10 */ /* 0x000fe20008ffe4ff */
[----:B------:R-:W-:Y:S01]  /*0a80*/  IMAD.SHL.U32 R4, R2, 0x4, RZ ;  /* 0x0000000402047824 */ /* 0x000fe200078e00ff */
[----:B------:R-:W-:-:S04]  /*0a90*/  SHF.R.U32.HI R27, RZ, 0x1e, R2 ;  /* 0x0000001eff1b7819 */ /* 0x000fc80000011602 */
[C---:B0-----:R-:W-:Y:S02]  /*0aa0*/  IADD3 R20, P2, PT, R4.reuse, R20, RZ ;  /* 0x0000001404147210 */ /* 0x041fe40007f5e0ff */
[----:B-1----:R-:W-:-:S03]  /*0ab0*/  IADD3 R8, P1, PT, R4, R8, RZ ;  /* 0x0000000804087210 */ /* 0x002fc60007f3e0ff */
[C---:B------:R-:W-:Y:S02]  /*0ac0*/  IMAD.X R21, R27.reuse, 0x1, R21, P2 ;  /* 0x000000011b157824 */ /* 0x040fe400010e0615 */
[----:B------:R-:W-:Y:S02]  /*0ad0*/  IMAD.X R9, R27, 0x1, R9, P1 ;  /* 0x000000011b097824 */ /* 0x000fe400008e0609 */
[----:B--2---:R-:W-:Y:S01]  /*0ae0*/  FMUL.FTZ R28, R29, R12 ;  /* 0x0000000c1d1c7220 */ /* 0x004fe20000410000 */
[----:B------:R-:W-:-:S04]  /*0af0*/  IADD3 R12, P0, PT, R14, UR36, RZ ;  /* 0x000000240e0c7c10 */ /* 0x000fc8000ff1e0ff */
[----:B------:R-:W-:Y:S02]  /*0b00*/  IADD3.X R13, PT, PT, R5, UR37, RZ, P0, !PT ;  /* 0x00000025050d7c10 */ /* 0x000fe400087fe4ff */
[----:B------:R-:W-:Y:S01]  /*0b10*/  IADD3 R14, P0, PT, R14, UR40, RZ ;  /* 0x000000280e0e7c10 */ /* 0x000fe2000ff1e0ff */
[-C--:B----4-:R-:W-:Y:S01]  /*0b20*/  FMUL.FTZ R29, R29, R26.reuse ;  /* 0x0000001a1d1d7220 */ /* 0x090fe20000410000 */
[C---:B---3--:R-:W-:Y:S01]  /*0b30*/  FMUL.FTZ R26, R15.reuse, R26 ;  /* 0x0000001a0f1a7220 */ /* 0x048fe20000410000 */
[----:B------:R-:W-:Y:S01]  /*0b40*/  FFMA.FTZ R28, R15, R24, R28 ;  /* 0x000000180f1c7223 */ /* 0x000fe2000001001c */
[----:B------:R-:W-:Y:S02]  /*0b50*/  IADD3.X R15, PT, PT, R5, UR41, RZ, P0, !PT ;  /* 0x00000029050f7c10 */ /* 0x000fe400087fe4ff */
[C---:B------:R-:W-:Y:S02]  /*0b60*/  IADD3 R24, P0, PT, R4.reuse, R22, RZ ;  /* 0x0000001604187210 */ /* 0x040fe40007f1e0ff */
[----:B------:R0:W-:Y:S03]  /*0b70*/  STG.E desc[UR6][R12.64], R28 ;  /* 0x0000001c0c007986 */ /* 0x0001e6000c101906 */
[C---:B------:R-:W-:Y:S01]  /*0b80*/  IMAD.X R25, R27.reuse, 0x1, R23, P0 ;  /* 0x000000011b197824 */ /* 0x040fe200000e0617 */
[C---:B------:R-:W-:Y:S01]  /*0b90*/  IADD3 R6, P0, PT, R4.reuse, R6, RZ ;  /* 0x0000000604067210 */ /* 0x040fe20007f1e0ff */
[----:B------:R1:W-:Y:S04]  /*0ba0*/  STG.E desc[UR6][R14.64], R29 ;  /* 0x0000001d0e007986 */ /* 0x0003e8000c101906 */
[----:B------:R2:W-:Y:S01]  /*0bb0*/  REDG.E.ADD.F32.FTZ.RN.STRONG.GPU desc[UR6][R16.64], R26 ;  /* 0x0000001a100079a6 */ /* 0x0005e2000c12f306 */
[----:B------:R-:W-:Y:S01]  /*0bc0*/  IMAD.X R7, R27, 0x1, R7, P0 ;  /* 0x000000011b077824 */ /* 0x000fe200000e0607 */
[----:B0-----:R-:W-:-:S02]  /*0bd0*/  IADD3 R28, P1, PT, R4, R18, RZ ;  /* 0x00000012041c7210 */ /* 0x001fc40007f3e0ff */
[----:B------:R-:W3:Y:S03]  /*0be0*/  LDG.E R25, desc[UR6][R24.64] ;  /* 0x0000000618197981 */ /* 0x000ee6000c1e1900 */
[----:B-1----:R-:W-:Y:S01]  /*0bf0*/  IMAD.X R29, R27, 0x1, R19, P1 ;  /* 0x000000011b1d7824 */ /* 0x002fe200008e0613 */
[----:B------:R-:W4:Y:S04]  /*0c00*/  LDG.E R9, desc[UR6][R8.64] ;  /* 0x0000000608097981 */ /* 0x000f28000c1e1900 */
[----:B------:R0:W4:Y:S04]  /*0c10*/  LDG.E R23, desc[UR6][R6.64] ;  /* 0x0000000606177981 */ /* 0x000128000c1e1900 */
[----:B------:R1:W3:Y:S04]  /*0c20*/  LDG.E R24, desc[UR6][R20.64] ;  /* 0x0000000614187981 */ /* 0x0002e8000c1e1900 */
[----:B------:R-:W4:Y:S01]  /*0c30*/  LDG.E R22, desc[UR6][R28.64] ;  /* 0x000000061c167981 */ /* 0x000f22000c1e1900 */
[----:B------:R-:W-:Y:S01]  /*0c40*/  IMAD R18, R2, 0x2, R3 ;  /* 0x0000000202127824 */ /* 0x000fe200078e0203 */
[----:B------:R-:W-:Y:S01]  /*0c50*/  SHF.R.S32.HI R5, RZ, 0x1f, R0 ;  /* 0x0000001fff057819 */ /* 0x000fe20000011400 */
[----:B------:R-:W-:-:S02]  /*0c60*/  IMAD R3, R11, UR26, RZ ;  /* 0x0000001a0b037c24 */ /* 0x000fc4000f8e02ff */
[----:B------:R-:W-:Y:S02]  /*0c70*/  IMAD.MOV.U32 R19, RZ, RZ, RZ ;  /* 0x000000ffff137224 */ /* 0x000fe400078e00ff */
[C---:B------:R-:W-:Y:S02]  /*0c80*/  IMAD R3, R10.reuse, UR27, R3 ;  /* 0x0000001b0a037c24 */ /* 0x040fe4000f8e0203 */
[----:B0-----:R-:W-:-:S04]  /*0c90*/  IMAD.WIDE.U32 R6, R10, UR26, R18 ;  /* 0x0000001a0a067c25 */ /* 0x001fc8000f8e0012 */
[----:B--2---:R-:W-:Y:S02]  /*0ca0*/  IMAD R26, R5, UR26, RZ ;  /* 0x0000001a051a7c24 */ /* 0x004fe4000f8e02ff */
[----:B------:R-:W-:Y:S02]  /*0cb0*/  IMAD.IADD R5, R3, 0x1, R7 ;  /* 0x0000000103057824 */ /* 0x000fe400078e0207 */
[----:B-1----:R-:W-:-:S04]  /*0cc0*/  IMAD.WIDE.U32 R20, R0, UR26, R18 ;  /* 0x0000001a00147c25 */ /* 0x002fc8000f8e0012 */
[----:B------:R-:W-:-:S04]  /*0cd0*/  IMAD R7, R0, UR27, R26 ;  /* 0x0000001b00077c24 */ /* 0x000fc8000f8e021a */
[----:B------:R-:W-:Y:S01]  /*0ce0*/  IMAD.IADD R19, R7, 0x1, R21 ;  /* 0x0000000107137824 */ /* 0x000fe200078e0215 */
[C---:B------:R-:W-:Y:S01]  /*0cf0*/  SHF.L.U64.HI R5, R6.reuse, 0x2, R5 ;  /* 0x0000000206057819 */ /* 0x040fe20000010205 */
[----:B------:R-:W-:Y:S01]  /*0d00*/  IMAD.SHL.U32 R8, R6, 0x4, RZ ;  /* 0x0000000406087824 */ /* 0x000fe200078e00ff */
[----:B------:R-:W-:Y:S02]  /*0d10*/  IADD3 R12, P0, PT, R4, R12, RZ ;  /* 0x0000000c040c7210 */ /* 0x000fe40007f1e0ff */
[C---:B------:R-:W-:Y:S01]  /*0d20*/  SHF.L.U64.HI R6, R20.reuse, 0x2, R19 ;  /* 0x0000000214067819 */ /* 0x040fe20000010213 */
[----:B------:R-:W-:Y:S01]  /*0d30*/  IMAD.SHL.U32 R20, R20, 0x4, RZ ;  /* 0x0000000414147824 */ /* 0x000fe200078e00ff */
[----:B------:R-:W-:Y:S01]  /*0d40*/  IADD3 R16, P2, PT, R4, R16, RZ ;  /* 0x0000001004107210 */ /* 0x000fe20007f5e0ff */
[----:B------:R-:W-:-:S04]  /*0d50*/  IMAD.X R13, R27, 0x1, R13, P0 ;  /* 0x000000011b0d7824 */ /* 0x000fc800000e060d */
[----:B------:R-:W-:Y:S01]  /*0d60*/  IMAD.X R17, R27, 0x1, R17, P2 ;  /* 0x000000011b117824 */ /* 0x000fe200010e0611 */
[----:B------:R-:W-:-:S05]  /*0d70*/  IADD3 R14, P1, PT, R4, R14, RZ ;  /* 0x0000000e040e7210 */ /* 0x000fca0007f3e0ff */
[----:B------:R-:W-:Y:S01]  /*0d80*/  IMAD.X R15, R27, 0x1, R15, P1 ;  /* 0x000000011b0f7824 */ /* 0x000fe200008e060f */
[----:B------:R-:W-:-:S04]  /*0d90*/  IADD3 R26, P1, PT, R8, UR32, RZ ;  /* 0x00000020081a7c10 */ /* 0x000fc8000ff3e0ff */
[----:B------:R-:W-:Y:S01]  /*0da0*/  IADD3.X R27, PT, PT, R5, UR33, RZ, P1, !PT ;  /* 0x00000021051b7c10 */ /* 0x000fe20008ffe4ff */
[----:B---3--:R-:W-:-:S04]  /*0db0*/  FMUL.FTZ R24, R25, R24 ;  /* 0x0000001819187220 */ /* 0x008fc80000410000 */
[----:B----4-:R-:W-:Y:S01]  /*0dc0*/  FFMA.FTZ R9, R23, R9, R24 ;  /* 0x0000000917097223 */ /* 0x010fe20000010018 */
[----:B------:R-:W-:Y:S01]  /*0dd0*/  IADD3 R24, P2, PT, R20, UR34, RZ ;  /* 0x0000002214187c10 */ /* 0x000fe2000ff5e0ff */
[-C--:B------:R-:W-:Y:S01]  /*0de0*/  FMUL.FTZ R19, R25, R22.reuse ;  /* 0x0000001619137220 */ /* 0x080fe20000410000 */
[----:B------:R-:W-:Y:S02]  /*0df0*/  FMUL.FTZ R21, R23, R22 ;  /* 0x0000001617157220 */ /* 0x000fe40000410000 */
[----:B------:R0:W-:Y:S01]  /*0e00*/  STG.E desc[UR6][R12.64], R9 ;  /* 0x000000090c007986 */ /* 0x0001e2000c101906 */
[----:B------:R-:W-:Y:S02]  /*0e10*/  IADD3.X R25, PT, PT, R6, UR35, RZ, P2, !PT ;  /* 0x0000002306197c10 */ /* 0x000fe400097fe4ff */
[----:B------:R-:W-:Y:S01]  /*0e20*/  IADD3 R22, P0, PT, R8, UR28, RZ ;  /* 0x0000001c08167c10 */ /* 0x000fe2000ff1e0ff */
[----:B------:R1:W-:Y:S03]  /*0e30*/  STG.E desc[UR6][R14.64], R19 ;  /* 0x000000130e007986 */ /* 0x0003e6000c101906 */
[----:B------:R-:W-:Y:S01]  /*0e40*/  IADD3.X R23, PT, PT, R5, UR29, RZ, P0, !PT ;  /* 0x0000001d05177c10 */ /* 0x000fe200087fe4ff */
[----:B------:R2:W-:Y:S01]  /*0e50*/  REDG.E.ADD.F32.FTZ.RN.STRONG.GPU desc[UR6][R16.64], R21 ;  /* 0x00000015100079a6 */ /* 0x0005e2000c12f306 */
[----:B0-----:R-:W-:-:S03]  /*0e60*/  IADD3 R12, P2, PT, R20, UR42, RZ ;  /* 0x0000002a140c7c10 */ /* 0x001fc6000ff5e0ff */
[----:B------:R-:W3:Y:S01]  /*0e70*/  LDG.E R22, desc[UR6][R22.64] ;  /* 0x0000000616167981 */ /* 0x000ee2000c1e1900 */
[----:B------:R-:W-:Y:S02]  /*0e80*/  IADD3 R28, P0, PT, R20, UR30, RZ ;  /* 0x0000001e141c7c10 */ /* 0x000fe4000ff1e0ff */
[C---:B------:R-:W-:Y:S01]  /*0e90*/  IADD3.X R13, PT, PT, R6.reuse, UR43, RZ, P2, !PT ;  /* 0x0000002b060d7c10 */ /* 0x040fe200097fe4ff */
[----:B------:R-:W3:Y:S01]  /*0ea0*/  LDG.E R25, desc[UR6][R24.64] ;  /* 0x0000000618197981 */ /* 0x000ee2000c1e1900 */
[----:B------:R-:W-:-:S03]  /*0eb0*/  IADD3.X R29, PT, PT, R6, UR31, RZ, P0, !PT ;  /* 0x0000001f061d7c10 */ /* 0x000fc600087fe4ff */
[----:B------:R-:W4:Y:S04]  /*0ec0*/  LDG.E R27, desc[UR6][R26.64] ;  /* 0x000000061a1b7981 */ /* 0x000f28000c1e1900 */
[----:B------:R0:W4:Y:S04]  /*0ed0*/  LDG.E R13, desc[UR6][R12.64] ;  /* 0x000000060c0d7981 */ /* 0x000128000c1e1900 */
[----:B------:R-:W4:Y:S01]  /*0ee0*/  LDG.E R28, desc[UR6][R28.64] ;  /* 0x000000061c1c7981 */ /* 0x000f22000c1e1900 */
[----:B------:R-:W-:Y:S02]  /*0ef0*/  IMAD.IADD R18, R18, 0x1, R2 ;  /* 0x0000000112127824 */ /* 0x000fe400078e0202 */
[----:B-1----:R-:W-:-:S02]  /*0f00*/  IMAD.MOV.U32 R19, RZ, RZ, RZ ;  /* 0x000000ffff137224 */ /* 0x002fc400078e00ff */
[----:B--2---:R-:W-:-:S04]  /*0f10*/  IMAD.WIDE.U32 R16, R10, UR26, R18 ;  /* 0x0000001a0a107c25 */ /* 0x004fc8000f8e0012 */
[----:B------:R-:W-:Y:S02]  /*0f20*/  IMAD.IADD R9, R3, 0x1, R17 ;  /* 0x0000000103097824 */ /* 0x000fe400078e0211 */
[----:B------:R-:W-:-:S03]  /*0f30*/  IMAD.WIDE.U32 R14, R0, UR26, R18 ;  /* 0x0000001a000e7c25 */ /* 0x000fc6000f8e0012 */
[C---:B------:R-:W-:Y:S01]  /*0f40*/  SHF.L.U64.HI R4, R16.reuse, 0x2, R9 ;  /* 0x0000000210047819 */ /* 0x040fe20000010209 */
[----:B------:R-:W-:Y:S01]  /*0f50*/  IMAD.SHL.U32 R3, R16, 0x4, RZ ;  /* 0x0000000410037824 */ /* 0x000fe200078e00ff */
[----:B------:R-:W-:Y:S01]  /*0f60*/  IADD3 R16, P0, PT, R20, UR36, RZ ;  /* 0x0000002414107c10 */ /* 0x000fe2000ff1e0ff */
[----:B------:R-:W-:-:S03]  /*0f70*/  IMAD.IADD R9, R7, 0x1, R15 ;  /* 0x0000000107097824 */ /* 0x000fc600078e020f */
[----:B------:R-:W-:Y:S02]  /*0f80*/  IADD3.X R17, PT, PT, R6, UR37, RZ, P0, !PT ;  /* 0x0000002506117c10 */ /* 0x000fe400087fe4ff */
[----:B------:R-:W-:Y:S01]  /*0f90*/  IADD3 R8, P0, PT, R8, UR38, RZ ;  /* 0x0000002608087c10 */ /* 0x000fe2000ff1e0ff */
[C---:B------:R-:W-:Y:S01]  /*0fa0*/  IMAD.SHL.U32 R7, R14.reuse, 0x4, RZ ;  /* 0x000000040e077824 */ /* 0x040fe200078e00ff */
[----:B------:R-:W-:Y:S02]  /*0fb0*/  SHF.L.U64.HI R14, R14, 0x2, R9 ;  /* 0x000000020e0e7819 */ /* 0x000fe40000010209 */
[----:B------:R-:W-:Y:S02]  /*0fc0*/  IADD3.X R9, PT, PT, R5, UR39, RZ, P0, !PT ;  /* 0x0000002705097c10 */ /* 0x000fe400087fe4ff */
[----:B------:R-:W-:Y:S02]  /*0fd0*/  IADD3 R20, P1, PT, R20, UR40, RZ ;  /* 0x0000002814147c10 */ /* 0x000fe4000ff3e0ff */
[----:B0-----:R-:W-:-:S02]  /*0fe0*/  IADD3 R12, P2, PT, R7, UR34, RZ ;  /* 0x00000022070c7c10 */ /* 0x001fc4000ff5e0ff */
[----:B------:R-:W-:Y:S02]  /*0ff0*/  IADD3.X R21, PT, PT, R6, UR41, RZ, P1, !PT ;  /* 0x0000002906157c10 */ /* 0x000fe40008ffe4ff */
[C---:B------:R-:W-:Y:S01]  /*1000*/  IADD3 R24, P1, PT, R3.reuse, UR32, RZ ;  /* 0x0000002003187c10 */ /* 0x040fe2000ff3e0ff */
[C---:B---3--:R-:W-:Y:S01]  /*1010*/  FMUL.FTZ R25, R22.reuse, R25 ;  /* 0x0000001916197220 */ /* 0x048fe20000410000 */
[----:B----4-:R-:W-:Y:S01]  /*1020*/  FMUL.FTZ R19, R22, R13 ;  /* 0x0000000d16137220 */ /* 0x010fe20000410000 */
[----:B------:R-:W-:Y:S02]  /*1030*/  IADD3 R22, P0, PT, R3, UR28, RZ ;  /* 0x0000001c03167c10 */ /* 0x000fe4000ff1e0ff */
[----:B------:R-:W-:Y:S02]  /*1040*/  FFMA.FTZ R15, R28, R27, R25 ;  /* 0x0000001b1c0f7223 */ /* 0x000fe40000010019 */
[----:B------:R-:W-:Y:S02]  /*1050*/  IADD3.X R23, PT, PT, R4, UR29, RZ, P0, !PT ;  /* 0x0000001d04177c10 */ /* 0x000fe400087fe4ff */
[----:B------:R-:W-:Y:S01]  /*1060*/  IADD3 R26, P0, PT, R7, UR30, RZ ;  /* 0x0000001e071a7c10 */ /* 0x000fe2000ff1e0ff */
[----:B------:R-:W-:Y:S01]  /*1070*/  FMUL.FTZ R29, R28, R13 ;  /* 0x0000000d1c1d7220 */ /* 0x000fe20000410000 */
[----:B------:R0:W-:Y:S01]  /*1080*/  STG.E desc[UR6][R16.64], R15 ;  /* 0x0000000f10007986 */ /* 0x0001e2000c101906 */
[----:B------:R-:W-:-:S02]  /*1090*/  IADD3.X R13, PT, PT, R14, UR35, RZ, P2, !PT ;  /* 0x000000230e0d7c10 */ /* 0x000fc400097fe4ff */
[----:B------:R-:W-:Y:S01]  /*10a0*/  IADD3.X R27, PT, PT, R14, UR31, RZ, P0, !PT ;  /* 0x0000001f0e1b7c10 */ /* 0x000fe200087fe4ff */
[----:B------:R-:W-:Y:S01]  /*10b0*/  STG.E desc[UR6][R20.64], R19 ;  /* 0x0000001314007986 */ /* 0x000fe2000c101906 */
[----:B------:R-:W-:-:S03]  /*10c0*/  IADD3.X R25, PT, PT, R4, UR33, RZ, P1, !PT ;  /* 0x0000002104197c10 */ /* 0x000fc60008ffe4ff */
[----:B------:R1:W-:Y:S01]  /*10d0*/  REDG.E.ADD.F32.FTZ.RN.STRONG.GPU desc[UR6][R8.64], R29 ;  /* 0x0000001d080079a6 */ /* 0x0003e2000c12f306 */
[----:B0-----:R-:W-:-:S03]  /*10e0*/  IADD3 R16, P0, PT, R7, UR42, RZ ;  /* 0x0000002a07107c10 */ /* 0x001fc6000ff1e0ff */
[----:B------:R-:W2:Y:S01]  /*10f0*/  LDG.E R22, desc[UR6][R22.64] ;  /* 0x0000000616167981 */ /* 0x000ea2000c1e1900 */
[----:B------:R-:W-:-:S03]  /*1100*/  IADD3.X R17, PT, PT, R14, UR43, RZ, P0, !PT ;  /* 0x0000002b0e117c10 */ /* 0x000fc600087fe4ff */
[----:B------:R-:W2:Y:S04]  /*1110*/  LDG.E R13, desc[UR6][R12.64] ;  /* 0x000000060c0d7981 */ /* 0x000ea8000c1e1900 */
[----:B------:R-:W3:Y:S04]  /*1120*/  LDG.E R26, desc[UR6][R26.64] ;  /* 0x000000061a1a7981 */ /* 0x000ee8000c1e1900 */
[----:B------:R-:W3:Y:S04]  /*1130*/  LDG.E R25, desc[UR6][R24.64] ;  /* 0x0000000618197981 */ /* 0x000ee8000c1e1900 */
[----:B------:R-:W4:Y:S01]  /*1140*/  LDG.E R17, desc[UR6][R16.64] ;  /* 0x0000000610117981 */ /* 0x000f22000c1e1900 */
[----:B-1----:R-:W-:Y:S01]  /*1150*/  IADD3 R8, P2, PT, R3, UR38, RZ ;  /* 0x0000002603087c10 */ /* 0x002fe2000ff5e0ff */
[----:B------:R-:W-:Y:S01]  /*1160*/  IMAD.IADD R3, R18, 0x1, R2 ;  /* 0x0000000112037824 */ /* 0x000fe200078e0202 */
[----:B------:R-:W-:-:S02]  /*1170*/  IADD3 R6, P0, PT, R7, UR36, RZ ;  /* 0x0000002407067c10 */ /* 0x000fc4000ff1e0ff */
[----:B------:R-:W-:Y:S02]  /*1180*/  IADD3 R20, P1, PT, R7, UR40, RZ ;  /* 0x0000002807147c10 */ /* 0x000fe4000ff3e0ff */
[----:B------:R-:W-:Y:S02]  /*1190*/  IADD3.X R7, PT, PT, R14, UR37, RZ, P0, !PT ;  /* 0x000000250e077c10 */ /* 0x000fe400087fe4ff */
[----:B------:R-:W-:-:S04]  /*11a0*/  ISETP.GE.U32.AND P0, PT, R3, UR26, PT ;  /* 0x0000001a03007c0c */ /* 0x000fc8000bf06070 */
[----:B------:R-:W-:Y:S02]  /*11b0*/  ISETP.GE.U32.AND.EX P0, PT, RZ, UR27, PT, P0 ;  /* 0x0000001bff007c0c */ /* 0x000fe4000bf06100 */
[----:B------:R-:W-:Y:S02]  /*11c0*/  IADD3.X R21, PT, PT, R14, UR41, RZ, P1, !PT ;  /* 0x000000290e157c10 */ /* 0x000fe40008ffe4ff */
[----:B------:R-:W-:Y:S01]  /*11d0*/  IADD3.X R9, PT, PT, R4, UR39, RZ, P2, !PT ;  /* 0x0000002704097c10 */ /* 0x000fe200097fe4ff */
[----:B--2---:R-:W-:-:S04]  /*11e0*/  FMUL.FTZ R5, R22, R13 ;  /* 0x0000000d16057220 */ /* 0x004fc80000410000 */
[----:B---3--:R-:W-:Y:S01]  /*11f0*/  FFMA.FTZ R5, R26, R25, R5 ;  /* 0x000000191a057223 */ /* 0x008fe20000010005 */
[-C--:B----4-:R-:W-:Y:S01]  /*1200*/  FMUL.FTZ R13, R22, R17.reuse ;  /* 0x00000011160d7220 */ /* 0x090fe20000410000 */
[----:B------:R-:W-:-:S03]  /*1210*/  FMUL.FTZ R15, R26, R17 ;  /* 0x000000111a0f7220 */ /* 0x000fc60000410000 */
[----:B------:R0:W-:Y:S04]  /*1220*/  STG.E desc[UR6][R6.64], R5 ;  /* 0x0000000506007986 */ /* 0x0001e8000c101906 */
[----:B------:R0:W-:Y:S04]  /*1230*/  STG.E desc[UR6][R20.64], R13 ;  /* 0x0000000d14007986 */ /* 0x0001e8000c101906 */
[----:B------:R0:W-:Y:S01]  /*1240*/  REDG.E.ADD.F32.FTZ.RN.STRONG.GPU desc[UR6][R8.64], R15 ;  /* 0x0000000f080079a6 */ /* 0x0001e2000c12f306 */
[----:B------:R-:W-:Y:S05]  /*1250*/  @!P0 BRA `(.L_x_25) ;  /* 0xfffffff400848947 */ /* 0x000fea000383ffff */
[----:B------:R-:W-:Y:S05]  /*1260*/  BSYNC.RECONVERGENT B0 ;  /* 0x0000000000007941 */ /* 0x000fea0003800200 */
.L_x_24:
[----:B------:R-:W-:Y:S05]  /*1270*/  EXIT ;  /* 0x000000000000794d */ /* 0x000fea0003800000 */
        .weak           $__internal_1_$__cuda_sm20_div_u64
        .type           $__internal_1_$__cuda_sm20_div_u64,@function
        .size           $__internal_1_$__cuda_sm20_div_u64,(.L_x_74 - $__internal_1_$__cuda_sm20_div_u64)
$__internal_1_$__cuda_sm20_div_u64:
[----:B------:R-:W-:Y:S02]  /*1280*/  IMAD.MOV.U32 R14, RZ, RZ, R2 ;  /* 0x000000ffff0e7224 */ /* 0x000fe400078e0002 */
[----:B------:R-:W-:-:S04]  /*1290*/  IMAD.MOV.U32 R15, RZ, RZ, RZ ;  /* 0x000000ffff0f7224 */ /* 0x000fc800078e00ff */
[----:B------:R-:W0:Y:S08]  /*12a0*/  I2F.U64.RP R14, R14 ;  /* 0x0000000e000e7312 */ /* 0x000e300000309000 */
[----:B0-----:R-:W0:Y:S02]  /*12b0*/  MUFU.RCP R8, R14 ;  /* 0x0000000e00087308 */ /* 0x001e240000001000 */
[----:B0-----:R-:W-:-:S06]  /*12c0*/  VIADD R8, R8, 0x1ffffffe ;  /* 0x1ffffffe08087836 */ /* 0x001fcc0000000000 */
[----:B------:R-:W0:Y:S02]  /*12d0*/  F2I.U64.TRUNC R8, R8 ;  /* 0x0000000800087311 */ /* 0x000e24000020d800 */
[----:B0-----:R-:W-:-:S04]  /*12e0*/  IMAD.WIDE.U32 R12, R8, R2, RZ ;  /* 0x00000002080c7225 */ /* 0x001fc800078e00ff */
[----:B------:R-:W-:Y:S01]  /*12f0*/  IMAD R13, R9, R2, R13 ;  /* 0x00000002090d7224 */ /* 0x000fe200078e020d */
[----:B------:R-:W-:-:S05]  /*1300*/  IADD3 R19, P0, PT, RZ, -R12, RZ ;  /* 0x8000000cff137210 */ /* 0x000fca0007f1e0ff */
[----:B------:R-:W-:-:S04]  /*1310*/  IMAD.HI.U32 R12, R8, R19, RZ ;  /* 0x00000013080c7227 */ /* 0x000fc800078e00ff */
[----:B------:R-:W-:Y:S02]  /*1320*/  IMAD.X R21, RZ, RZ, ~R13, P0 ;  /* 0x000000ffff157224 */ /* 0x000fe400000e0e0d */
[----:B------:R-:W-:Y:S02]  /*1330*/  IMAD.MOV.U32 R13, RZ, RZ, R8 ;  /* 0x000000ffff0d7224 */ /* 0x000fe400078e0008 */
[-C--:B------:R-:W-:Y:S02]  /*1340*/  IMAD R15, R9, R21.reuse, RZ ;  /* 0x00000015090f7224 */ /* 0x080fe400078e02ff */
[----:B------:R-:W-:-:S04]  /*1350*/  IMAD.WIDE.U32 R12, P0, R8, R21, R12 ;  /* 0x00000015080c7225 */ /* 0x000fc8000780000c */
[----:B------:R-:W-:-:S04]  /*1360*/  IMAD.HI.U32 R21, R9, R21, RZ ;  /* 0x0000001509157227 */ /* 0x000fc800078e00ff */
[----:B------:R-:W-:-:S05]  /*1370*/  IMAD.HI.U32 R12, P1, R9, R19, R12 ;  /* 0x00000013090c7227 */ /* 0x000fca000782000c */
[----:B------:R-:W-:Y:S01]  /*1380*/  IADD3 R13, P2, PT, R15, R12, RZ ;  /* 0x0000000c0f0d7210 */ /* 0x000fe20007f5e0ff */
[----:B------:R-:W-:-:S04]  /*1390*/  IMAD.X R12, R21, 0x1, R9, P0 ;  /* 0x00000001150c7824 */ /* 0x000fc800000e0609 */
[----:B------:R-:W-:Y:S01]  /*13a0*/  IMAD.WIDE.U32 R8, R13, R2, RZ ;  /* 0x000000020d087225 */ /* 0x000fe200078e00ff */
[----:B------:R-:W-:Y:S02]  /*13b0*/  IADD3.X R15, PT, PT, RZ, RZ, R12, P2, P1 ;  /* 0x000000ffff0f7210 */ /* 0x000fe400017e240c */
[----:B------:R-:W-:-:S03]  /*13c0*/  IADD3 R19, P0, PT, RZ, -R8, RZ ;  /* 0x80000008ff137210 */ /* 0x000fc60007f1e0ff */
[----:B------:R-:W-:Y:S02]  /*13d0*/  IMAD R8, R15, R2, R9 ;  /* 0x000000020f087224 */ /* 0x000fe400078e0209 */
        /* <DEDUP_REMOVED lines=10> */
[----:B------:R-:W-:Y:S02]  /*1480*/  IMAD.MOV.U32 R9, RZ, RZ, RZ ;  /* 0x000000ffff097224 */ /* 0x000fe400078e00ff */
[----:B------:R-:W-:-:S04]  /*1490*/  IMAD.WIDE.U32 R8, R12, R5, R8 ;  /* 0x000000050c087225 */ /* 0x000fc800078e0008 */
[C---:B------:R-:W-:Y:S02]  /*14a0*/  IMAD R13, R14.reuse, R5, RZ ;  /* 0x000000050e0d7224 */ /* 0x040fe400078e02ff */
[----:B------:R-:W-:-:S04]  /*14b0*/  IMAD.HI.U32 R8, P0, R14, R7, R8 ;  /* 0x000000070e087227 */ /* 0x000fc80007800008 */
[----:B------:R-:W-:Y:S01]  /*14c0*/  IMAD.HI.U32 R14, R14, R5, RZ ;  /* 0x000000050e0e7227 */ /* 0x000fe200078e00ff */
[----:B------:R-:W-:-:S03]  /*14d0*/  IADD3 R13, P1, PT, R13, R8, RZ ;  /* 0x000000080d0d7210 */ /* 0x000fc60007f3e0ff */
[----:B------:R-:W-:-:S04]  /*14e0*/  IMAD.X R8, RZ, RZ, R14, P0 ;  /* 0x000000ffff087224 */ /* 0x000fc800000e060e */
[----:B------:R-:W-:Y:S02]  /*14f0*/  IMAD.X R15, RZ, RZ, R8, P1 ;  /* 0x000000ffff0f7224 */ /* 0x000fe400008e0608 */
[----:B------:R-:W-:-:S04]  /*1500*/  IMAD.WIDE.U32 R8, R13, R2, RZ ;  /* 0x000000020d087225 */ /* 0x000fc800078e00ff */
[----:B------:R-:W-:Y:S01]  /*1510*/  IMAD R12, R15, R2, R9 ;  /* 0x000000020f0c7224 */ /* 0x000fe200078e0209 */
[----:B------:R-:W-:-:S05]  /*1520*/  IADD3 R9, P0, PT, -R8, R7, RZ ;  /* 0x0000000708097210 */ /* 0x000fca0007f1e1ff */
[----:B------:R-:W-:Y:S01]  /*1530*/  IMAD.X R14, R5, 0x1, ~R12, P0 ;  /* 0x00000001050e7824 */ /* 0x000fe200000e0e0c */
[----:B------:R-:W-:Y:S02]  /*1540*/  ISETP.GE.U32.AND P0, PT, R9, R2, PT ;  /* 0x000000020900720c */ /* 0x000fe40003f06070 */
[----:B------:R-:W-:Y:S02]  /*1550*/  IADD3 R12, P2, PT, R13, 0x1, RZ ;  /* 0x000000010d0c7810 */ /* 0x000fe40007f5e0ff */
[-C--:B------:R-:W-:Y:S02]  /*1560*/  IADD3 R5, P1, PT, -R2, R9.reuse, RZ ;  /* 0x0000000902057210 */ /* 0x080fe40007f3e1ff */
[C---:B------:R-:W-:Y:S01]  /*1570*/  ISETP.GE.U32.AND.EX P0, PT, R14.reuse, RZ, PT, P0 ;  /* 0x000000ff0e00720c */ /* 0x040fe20003f06100 */
[----:B------:R-:W-:Y:S01]  /*1580*/  IMAD.X R8, RZ, RZ, R15, P2 ;  /* 0x000000ffff087224 */ /* 0x000fe200010e060f */
[----:B------:R-:W-:Y:S02]  /*1590*/  IADD3.X R7, PT, PT, R14, -0x1, RZ, P1, !PT ;  /* 0xffffffff0e077810 */ /* 0x000fe40000ffe4ff */
[----:B------:R-:W-:-:S02]  /*15a0*/  SEL R5, R5, R9, P0 ;  /* 0x0000000905057207 */ /* 0x000fc40000000000 */
[----:B------:R-:W-:Y:S02]  /*15b0*/  SEL R12, R12, R13, P0 ;  /* 0x0000000d0c0c7207 */ /* 0x000fe40000000000 */
[----:B------:R-:W-:Y:S02]  /*15c0*/  SEL R7, R7, R14, P0 ;  /* 0x0000000e07077207 */ /* 0x000fe40000000000 */
[----:B------:R-:W-:Y:S02]  /*15d0*/  SEL R15, R8, R15, P0 ;  /* 0x0000000f080f7207 */ /* 0x000fe40000000000 */
[----:B------:R-:W-:Y:S02]  /*15e0*/  ISETP.GE.U32.AND P0, PT, R5, R2, PT ;  /* 0x000000020500720c */ /* 0x000fe40003f06070 */
[----:B------:R-:W-:Y:S02]  /*15f0*/  IADD3 R5, P2, PT, R12, 0x1, RZ ;  /* 0x000000010c057810 */ /* 0x000fe40007f5e0ff */
[----:B------:R-:W-:-:S02]  /*1600*/  ISETP.NE.U32.AND P1, PT, R2, RZ, PT ;  /* 0x000000ff0200720c */ /* 0x000fc40003f25070 */
[----:B------:R-:W-:Y:S01]  /*1610*/  ISETP.GE.U32.AND.EX P0, PT, R7, RZ, PT, P0 ;  /* 0x000000ff0700720c */ /* 0x000fe20003f06100 */
[----:B------:R-:W-:Y:S01]  /*1620*/  IMAD.X R8, RZ, RZ, R15, P2 ;  /* 0x000000ffff087224 */ /* 0x000fe200010e060f */
[----:B------:R-:W-:Y:S01]  /*1630*/  ISETP.NE.AND.EX P1, PT, RZ, RZ, PT, P1 ;  /* 0x000000ffff00720c */ /* 0x000fe20003f25310 */
[----:B------:R-:W-:Y:S01]  /*1640*/  IMAD.MOV.U32 R7, RZ, RZ, 0x0 ;  /* 0x00000000ff077424 */ /* 0x000fe200078e00ff */
[----:B------:R-:W-:Y:S02]  /*1650*/  SEL R5, R5, R12, P0 ;  /* 0x0000000c05057207 */ /* 0x000fe40000000000 */
[----:B------:R-:W-:Y:S02]  /*1660*/  SEL R8, R8, R15, P0 ;  /* 0x0000000f08087207 */ /* 0x000fe40000000000 */
[----:B------:R-:W-:Y:S02]  /*1670*/  SEL R5, R5, 0xffffffff, P1 ;  /* 0xffffffff05057807 */ /* 0x000fe40000800000 */
[----:B------:R-:W-:Y:S01]  /*1680*/  SEL R8, R8, 0xffffffff, P1 ;  /* 0xffffffff08087807 */ /* 0x000fe20000800000 */
[----:B------:R-:W-:Y:S06]  /*1690*/  RET.REL.NODEC R6 `(_Z28index_mul_2d_grad_grad_floatPfS_S_PKfS1_S1_S1_S1_PKlll) ;  /* 0xffffffe806587950 */ /* 0x000fec0003c3ffff */
.L_x_26:
        /* <DEDUP_REMOVED lines=14> */
.L_x_74:


//--------------------- .text._Z34index_mul_2d_grad_grad_float_dim64PfS_S_PKfS1_S1_S1_S1_PKll --------------------------
	.section	.text._Z34index_mul_2d_grad_grad_float_dim64PfS_S_PKfS1_S1_S1_S1_PKll,"ax",@progbits
	.align	128
        .global         _Z34index_mul_2d_grad_grad_float_dim64PfS_S_PKfS1_S1_S1_S1_PKll
        .type           _Z34index_mul_2d_grad_grad_float_dim64PfS_S_PKfS1_S1_S1_S1_PKll,@function
        .size           _Z34index_mul_2d_grad_grad_float_dim64PfS_S_PKfS1_S1_S1_S1_PKll,(.L_x_81 - _Z34index_mul_2d_grad_grad_float_dim64PfS_S_PKfS1_S1_S1_S1_PKll)
        .other          _Z34index_mul_2d_grad_grad_float_dim64PfS_S_PKfS1_S1_S1_S1_PKll,@"STO_CUDA_ENTRY STV_DEFAULT"
_Z34index_mul_2d_grad_grad_float_dim64PfS_S_PKfS1_S1_S1_S1_PKll:
.text._Z34index_mul_2d_grad_grad_float_dim64PfS_S_PKfS1_S1_S1_S1_PKll:
        /* <DEDUP_REMOVED lines=10> */
[----:B------:R-:W0:Y:S01]  /*00a0*/  LDCU.64 UR6, c[0x0][0x3c0] ;  /* 0x00007800ff0677ac */ /* 0x000e220008000a00 */
[----:B------:R-:W1:Y:S01]  /*00b0*/  LDC.64 R16, c[0x0][0x3b8] ;  /* 0x0000ee00ff107b82 */ /* 0x000e620000000a00 */
[----:B------:R-:W2:Y:S01]  /*00c0*/  LDCU.64 UR4, c[0x0][0x358] ;  /* 0x00006b00ff0477ac */ /* 0x000ea20008000a00 */
[----:B------:R-:W3:Y:S06]  /*00d0*/  LDCU.64 UR8, c[0x0][0x3b0] ;  /* 0x00007600ff0877ac */ /* 0x000eec0008000a00 */
[----:B------:R-:W4:Y:S08]  /*00e0*/  LDC.64 R8, c[0x0][0x3a8] ;  /* 0x0000ea00ff087b82 */ /* 0x000f300000000a00 */
[----:B------:R-:W5:Y:S01]  /*00f0*/  LDC.64 R20, c[0x0][0x380] ;  /* 0x0000e000ff147b82 */ /* 0x000f620000000a00 */
[----:B0-----:R-:W-:-:S04]  /*0100*/  LEA R2, P0, R25, UR6, 0x3 ;  /* 0x0000000619027c11 */ /* 0x001fc8000f8018ff */
[C---:B------:R-:W-:Y:S01]  /*0110*/  LEA.HI.X R3, R25.reuse, UR7, R0, 0x3, P0 ;  /* 0x0000000719037c11 */ /* 0x040fe200080f1c00 */
[----:B------:R-:W0:Y:S02]  /*0120*/  LDCU.64 UR6, c[0x0][0x3a0] ;  /* 0x00007400ff0677ac */ /* 0x000e240008000a00 */
[----:B------:R-:W5:Y:S02]  /*0130*/  LDC.64 R22, c[0x0][0x398] ;  /* 0x0000e600ff167b82 */ /* 0x000f640000000a00 */
[----:B--2---:R-:W2:Y:S01]  /*0140*/  LDG.E.64 R4, desc[UR4][R2.64] ;  /* 0x0000000402047981 */ /* 0x004ea2000c1e1b00 */
[----:B------:R-:W3:Y:S02]  /*0150*/  S2R R0, SR_TID.X ;  /* 0x0000000000007919 */ /* 0x000ee40000002100 */
[----:B---3--:R-:W-:-:S05]  /*0160*/  LEA R25, R25, R0, 0x4 ;  /* 0x0000000019197211 */ /* 0x008fca00078e20ff */
[----:B-1----:R-:W-:-:S04]  /*0170*/  IMAD.WIDE R16, R25, 0x10, R16 ;  /* 0x0000001019107825 */ /* 0x002fc800078e0210 */
[----:B----4-:R-:W-:Y:S02]  /*0180*/  IMAD.WIDE R8, R25, 0x10, R8 ;  /* 0x0000001019087825 */ /* 0x010fe400078e0208 */
[----:B------:R-:W3:Y:S04]  /*0190*/  LDG.E.128 R16, desc[UR4][R16.64] ;  /* 0x0000000410107981 */ /* 0x000ee8000c1e1d00 */
[----:B------:R-:W4:Y:S01]  /*01a0*/  LDG.E.128 R8, desc[UR4][R8.64] ;  /* 0x0000000408087981 */ /* 0x000f22000c1e1d00 */
[----:B--2---:R-:W-:-:S04]  /*01b0*/  LEA R6, P0, R4, R0, 0x4 ;  /* 0x0000000004067211 */ /* 0x004fc800078020ff */
[----:B------:R-:W-:Y:S02]  /*01c0*/  LEA.HI.X R5, R4, RZ, R5, 0x4, P0 ;  /* 0x000000ff04057211 */ /* 0x000fe400000f2405 */
[C---:B------:R-:W-:Y:S02]  /*01d0*/  SHF.L.U32 R26, R6.reuse, 0x4, RZ ;  /* 0x00000004061a7819 */ /* 0x040fe400000006ff */
[----:B------:R-:W-:Y:S02]  /*01e0*/  SHF.L.U64.HI R6, R6, 0x4, R5 ;  /* 0x0000000406067819 */ /* 0x000fe40000010205 */
[C---:B0-----:R-:W-:Y:S02]  /*01f0*/  IADD3 R4, P0, PT, R26.reuse, UR6, RZ ;  /* 0x000000061a047c10 */ /* 0x041fe4000ff1e0ff */
[----:B------:R-:W-:Y:S02]  /*0200*/  IADD3 R26, P1, PT, R26, UR8, RZ ;  /* 0x000000081a1a7c10 */ /* 0x000fe4000ff3e0ff */
[C---:B------:R-:W-:Y:S01]  /*0210*/  IADD3.X R5, PT, PT, R6.reuse, UR7, RZ, P0, !PT ;  /* 0x0000000706057c10 */ /* 0x040fe200087fe4ff */
[----:B-----5:R-:W-:Y:S01]  /*0220*/  IMAD.WIDE R20, R25, 0x10, R20 ;  /* 0x0000001019147825 */ /* 0x020fe200078e0214 */
[----:B------:R-:W-:Y:S01]  /*0230*/  IADD3.X R27, PT, PT, R6, UR9, RZ, P1, !PT ;  /* 0x00000009061b7c10 */ /* 0x000fe20008ffe4ff */
[----:B------:R-:W0:Y:S03]  /*0240*/  LDCU.64 UR6, c[0x0][0x388] ;  /* 0x00007100ff0677ac */ /* 0x000e260008000a00 */
[----:B------:R-:W3:Y:S04]  /*0250*/  LDG.E.128 R4, desc[UR4][R4.64] ;  /* 0x0000000404047981 */ /* 0x000ee8000c1e1d00 */
[----:B------:R-:W4:Y:S01]  /*0260*/  LDG.E.128 R12, desc[UR4][R26.64] ;  /* 0x000000041a0c7981 */ /* 0x000f22000c1e1d00 */
[----:B---3--:R-:W-:Y:S01]  /*0270*/  FMUL.FTZ R29, R4, R16 ;  /* 0x00000010041d7220 */ /* 0x008fe20000410000 */
[----:B------:R-:W-:Y:S01]  /*0280*/  FMUL.FTZ R24, R5, R17 ;  /* 0x0000001105187220 */ /* 0x000fe20000410000 */
[----:B------:R-:W-:Y:S01]  /*0290*/  FMUL.FTZ R18, R6, R18 ;  /* 0x0000001206127220 */ /* 0x000fe20000410000 */
[----:B------:R-:W-:Y:S01]  /*02a0*/  FMUL.FTZ R28, R7, R19 ;  /* 0x00000013071c7220 */ /* 0x000fe20000410000 */
[----:B----4-:R-:W-:Y:S01]  /*02b0*/  FFMA.FTZ R12, R12, R8, R29 ;  /* 0x000000080c0c7223 */ /* 0x010fe2000001001d */
[----:B------:R-:W-:Y:S01]  /*02c0*/  FFMA.FTZ R13, R13, R9, R24 ;  /* 0x000000090d0d7223 */ /* 0x000fe20000010018 */
[----:B------:R-:W-:Y:S01]  /*02d0*/  FFMA.FTZ R14, R14, R10, R18 ;  /* 0x0000000a0e0e7223 */ /* 0x000fe20000010012 */
[----:B------:R-:W-:-:S05]  /*02e0*/  FFMA.FTZ R15, R15, R11, R28 ;  /* 0x0000000b0f0f7223 */ /* 0x000fca000001001c */
[----:B------:R1:W-:Y:S04]  /*02f0*/  STG.E.128 desc[UR4][R20.64], R12 ;  /* 0x0000000c14007986 */ /* 0x0003e8000c101d04 */
[----:B------:R-:W2:Y:S01]  /*0300*/  LDG.E.64 R2, desc[UR4][R2.64] ;  /* 0x0000000402027981 */ /* 0x000ea2000c1e1b00 */
[----:B------:R-:W-:-:S06]  /*0310*/  IMAD.WIDE R16, R25, 0x10, R22 ;  /* 0x0000001019107825 */ /* 0x000fcc00078e0216 */
[----:B------:R-:W3:Y:S01]  /*0320*/  LDG.E.128 R16, desc[UR4][R16.64] ;  /* 0x0000000410107981 */ /* 0x000ee2000c1e1d00 */
[----:B------:R-:W-:-:S04]  /*0330*/  SHF.L.U32 R23, R0, 0x2, RZ ;  /* 0x0000000200177819 */ /* 0x000fc800000006ff */
[----:B--2---:R-:W-:-:S04]  /*0340*/  LEA R23, P0, R2, R23, 0x6 ;  /* 0x0000001702177211 */ /* 0x004fc800078030ff */
[----:B------:R-:W-:Y:S02]  /*0350*/  LEA.HI.X R0, R2, RZ, R3, 0x6, P0 ;  /* 0x000000ff02007211 */ /* 0x000fe400000f3403 */
[----:B------:R-:W2:Y:S01]  /*0360*/  LDC.64 R2, c[0x0][0x390] ;  /* 0x0000e400ff027b82 */ /* 0x000ea20000000a00 */
[----:B0-----:R-:W-:Y:S01]  /*0370*/  LEA R22, P0, R23, UR6, 0x2 ;  /* 0x0000000617167c11 */ /* 0x001fe2000f8010ff */
[----:B---3--:R-:W-:Y:S01]  /*0380*/  FMUL.FTZ R27, R8, R16 ;  /* 0x00000010081b7220 */ /* 0x008fe20000410000 */
[----:B------:R-:W-:Y:S02]  /*0390*/  FMUL.FTZ R9, R9, R17 ;  /* 0x0000001109097220 */ /* 0x000fe40000410000 */
[----:B------:R-:W-:Y:S01]  /*03a0*/  LEA.HI.X R23, R23, UR7, R0, 0x2, P0 ;  /* 0x0000000717177c11 */ /* 0x000fe200080f1400 */
[----:B-1----:R-:W-:Y:S01]  /*03b0*/  FMUL.FTZ R13, R10, R18 ;  /* 0x000000120a0d7220 */ /* 0x002fe20000410000 */
[----:B------:R-:W-:Y:S01]  /*03c0*/  FMUL.FTZ R11, R11, R19 ;  /* 0x000000130b0b7220 */ /* 0x000fe20000410000 */
[----:B------:R-:W-:Y:S01]  /*03d0*/  FMUL.FTZ R4, R4, R16 ;  /* 0x0000001004047220 */ /* 0x000fe20000410000 */
[----:B------:R-:W-:Y:S01]  /*03e0*/  FMUL.FTZ R5, R5, R17 ;  /* 0x0000001105057220 */ /* 0x000fe20000410000 */
[----:B------:R-:W-:Y:S01]  /*03f0*/  FMUL.FTZ R6, R6, R18 ;  /* 0x0000001206067220 */ /* 0x000fe20000410000 */
[----:B------:R-:W-:Y:S01]  /*0400*/  FMUL.FTZ R7, R7, R19 ;  /* 0x0000001307077220 */ /* 0x000fe20000410000 */
[----:B------:R-:W-:Y:S04]  /*0410*/  REDG.E.ADD.F32.FTZ.RN.STRONG.GPU desc[UR4][R22.64], R27 ;  /* 0x0000001b160079a6 */ /* 0x000fe8000c12f304 */
[----:B------:R-:W-:Y:S04]  /*0420*/  REDG.E.ADD.F32.FTZ.RN.STRONG.GPU desc[UR4][R22.64+0x4], R9 ;  /* 0x00000409160079a6 */ /* 0x000fe8000c12f304 */
[----:B------:R-:W-:Y:S01]  /*0430*/  REDG.E.ADD.F32.FTZ.RN.STRONG.GPU desc[UR4][R22.64+0x8], R13 ;  /* 0x0000080d160079a6 */ /* 0x000fe2000c12f304 */
[----:B--2---:R-:W-:-:S03]  /*0440*/  IMAD.WIDE R2, R25, 0x10, R2 ;  /* 0x0000001019027825 */ /* 0x004fc600078e0202 */
[----:B------:R-:W-:Y:S04]  /*0450*/  REDG.E.ADD.F32.FTZ.RN.STRONG.GPU desc[UR4][R22.64+0xc], R11 ;  /* 0x00000c0b160079a6 */ /* 0x000fe8000c12f304 */
[----:B------:R-:W-:Y:S01]  /*0460*/  STG.E.128 desc[UR4][R2.64], R4 ;  /* 0x0000000402007986 */ /* 0x000fe2000c101d04 */
[----:B------:R-:W-:Y:S05]  /*0470*/  EXIT ;  /* 0x000000000000794d */ /* 0x000fea0003800000 */
.L_x_27:
        /* <DEDUP_REMOVED lines=16> */
.L_x_81:


//--------------------- .text._Z22index_mul_2d_grad_halfPN3c104HalfES1_PKS0_S3_S3_PKlll --------------------------
	.section	.text._Z22index_mul_2d_grad_halfPN3c104HalfES1_PKS0_S3_S3_PKlll,"ax",@progbits
	.align	128
        .global         _Z22index_mul_2d_grad_halfPN3c104HalfES1_PKS0_S3_S3_PKlll
        .type           _Z22index_mul_2d_grad_halfPN3c104HalfES1_PKS0_S3_S3_PKlll,@function
        .size           _Z22index_mul_2d_grad_halfPN3c104HalfES1_PKS0_S3_S3_PKlll,(.L_x_75 - _Z22index_mul_2d_grad_halfPN3c104HalfES1_PKS0_S3_S3_PKlll)
        .other          _Z22index_mul_2d_grad_halfPN3c104HalfES1_PKS0_S3_S3_PKlll,@"STO_CUDA_ENTRY STV_DEFAULT"
_Z22index_mul_2d_grad_halfPN3c104HalfES1_PKS0_S3_S3_PKlll:
.text._Z22index_mul_2d_grad_halfPN3c104HalfES1_PKS0_S3_S3_PKlll:
        /* <DEDUP_REMOVED lines=54> */
[----:B------:R-:W-:-:S05]  /*0360*/  @!P2 LOP3.LUT R7, RZ, UR6, RZ, 0x33, !PT ;  /* 0x00000006ff07ac12 */ /* 0x000fca000f8e33ff */
[----:B------:R-:W-:Y:S01]  /*0370*/  IMAD.MOV.U32 R4, RZ, RZ, R7 ;  /* 0x000000ffff047224 */ /* 0x000fe200078e0007 */
[----:B------:R-:W-:Y:S06]  /*0380*/  BRA `(.L_x_30) ;  /* 0x0000000000087947 */ /* 0x000fec0003800000 */
.L_x_29:
[----:B------:R-:W-:-:S07]  /*0390*/  MOV R6, 0x3b0 ;  /* 0x000003b000067802 */ /* 0x000fce0000000f00 */
[----:B-----5:R-:W-:Y:S05]  /*03a0*/  CALL.REL.NOINC `($__internal_2_$__cuda_sm20_div_u64) ;  /* 0x0000001000347944 */ /* 0x020fea0003c00000 */
.L_x_30:
[----:B------:R-:W-:Y:S05]  /*03b0*/  BSYNC.RECONVERGENT B0 ;  /* 0x0000000000007941 */ /* 0x000fea0003800200 */
.L_x_28:
        /* <DEDUP_REMOVED lines=9> */
[----:B------:R-:W-:-:S04]  /*0450*/  IADD3 R5, P0, PT, RZ, -R5, RZ ;  /* 0x80000005ff057210 */ /* 0x000fc80007f1e0ff */
[----:B------:R-:W-:-:S09]  /*0460*/  IADD3.X R16, PT, PT, RZ, -0x1, RZ, P0, !PT ;  /* 0xffffffffff107810 */ /* 0x000fd200007fe4ff */
.L_x_35:
[----:B------:R-:W0:Y:S01]  /*0470*/  LDCU.64 UR10, c[0x0][0x3b8] ;  /* 0x00007700ff0a77ac */ /* 0x000e220008000a00 */
[----:B------:R-:W-:Y:S01]  /*0480*/  IMAD.U32 R25, RZ, RZ, UR4 ;  /* 0x00000004ff197e24 */ /* 0x000fe2000f8e00ff */
[----:B------:R-:W1:Y:S01]  /*0490*/  LDCU.128 UR12, c[0x0][0x390] ;  /* 0x00007200ff0c77ac */ /* 0x000e620008000c00 */
[----:B0----5:R-:W-:Y:S02]  /*04a0*/  IMAD R11, R9, UR10, RZ ;  /* 0x0000000a090b7c24 */ /* 0x021fe4000f8e02ff */
[----:B------:R-:W-:Y:S02]  /*04b0*/  IMAD R10, R0, UR10, RZ ;  /* 0x0000000a000a7c24 */ /* 0x000fe4000f8e02ff */
[----:B------:R-:W-:-:S04]  /*04c0*/  IMAD.WIDE.U32 R14, R8, UR10, R24 ;  /* 0x0000000a080e7c25 */ /* 0x000fc8000f8e0018 */
[----:B------:R-:W-:-:S04]  /*04d0*/  IMAD.WIDE.U32 R6, R3, UR10, R24 ;  /* 0x0000000a03067c25 */ /* 0x000fc8000f8e0018 */
[----:B------:R-:W-:Y:S02]  /*04e0*/  IMAD R11, R8, UR11, R11 ;  /* 0x0000000b080b7c24 */ /* 0x000fe4000f8e020b */
[----:B------:R-:W-:Y:S01]  /*04f0*/  IMAD R13, R3, UR11, R10 ;  /* 0x0000000b030d7c24 */ /* 0x000fe2000f8e020a */
[----:B------:R-:W0:Y:S01]  /*0500*/  LDCU.64 UR10, c[0x0][0x3a0] ;  /* 0x00007400ff0a77ac */ /* 0x000e220008000a00 */
[----:B------:R-:W-:Y:S02]  /*0510*/  IMAD.IADD R11, R15, 0x1, R11 ;  /* 0x000000010f0b7824 */ /* 0x000fe400078e020b */
[----:B------:R-:W-:Y:S02]  /*0520*/  IMAD.IADD R13, R7, 0x1, R13 ;  /* 0x00000001070d7824 */ /* 0x000fe400078e020d */
[C---:B------:R-:W-:Y:S01]  /*0530*/  IMAD.SHL.U32 R15, R14.reuse, 0x2, RZ ;  /* 0x000000020e0f7824 */ /* 0x040fe200078e00ff */
[----:B------:R-:W-:Y:S01]  /*0540*/  SHF.L.U64.HI R14, R14, 0x1, R11 ;  /* 0x000000010e0e7819 */ /* 0x000fe2000001020b */
[C---:B------:R-:W-:Y:S01]  /*0550*/  IMAD.SHL.U32 R12, R6.reuse, 0x2, RZ ;  /* 0x00000002060c7824 */ /* 0x040fe200078e00ff */
[----:B------:R-:W-:-:S02]  /*0560*/  SHF.L.U64.HI R13, R6, 0x1, R13 ;  /* 0x00000001060d7819 */ /* 0x000fc4000001020d */
[----:B-1----:R-:W-:Y:S02]  /*0570*/  IADD3 R18, P0, PT, R15, UR14, RZ ;  /* 0x0000000e0f127c10 */ /* 0x002fe4000ff1e0ff */
[----:B------:R-:W-:Y:S02]  /*0580*/  IADD3 R6, P1, PT, R12, UR12, RZ ;  /* 0x0000000c0c067c10 */ /* 0x000fe4000ff3e0ff */
[----:B------:R-:W-:Y:S02]  /*0590*/  IADD3.X R19, PT, PT, R14, UR15, RZ, P0, !PT ;  /* 0x0000000f0e137c10 */ /* 0x000fe400087fe4ff */
[----:B------:R-:W-:Y:S01]  /*05a0*/  IADD3.X R7, PT, PT, R13, UR13, RZ, P1, !PT ;  /* 0x0000000d0d077c10 */ /* 0x000fe20008ffe4ff */
[----:B------:R-:W1:Y:S02]  /*05b0*/  LDCU.128 UR12, c[0x0][0x380] ;  /* 0x00007000ff0c77ac */ /* 0x000e640008000c00 */
[----:B------:R-:W2:Y:S04]  /*05c0*/  LDG.E.U16 R18, desc[UR8][R18.64] ;  /* 0x0000000812127981 */ /* 0x000ea8000c1e1500 */
[----:B------:R3:W4:Y:S01]  /*05d0*/  LDG.E.U16 R6, desc[UR8][R6.64] ;  /* 0x0000000806067981 */ /* 0x000722000c1e1500 */
[----:B0-----:R-:W-:-:S04]  /*05e0*/  IADD3 R10, P0, PT, R12, UR10, RZ ;  /* 0x0000000a0c0a7c10 */ /* 0x001fc8000ff1e0ff */
[----:B------:R-:W-:-:S05]  /*05f0*/  IADD3.X R11, PT, PT, R13, UR11, RZ, P0, !PT ;  /* 0x0000000b0d0b7c10 */ /* 0x000fca00087fe4ff */
[----:B------:R0:W4:Y:S01]  /*0600*/  LDG.E.U16 R10, desc[UR8][R10.64] ;  /* 0x000000080a0a7981 */ /* 0x000122000c1e1500 */
[----:B-1----:R-:W-:Y:S02]  /*0610*/  IADD3 R12, P0, PT, R12, UR14, RZ ;  /* 0x0000000e0c0c7c10 */ /* 0x002fe4000ff1e0ff */
[----:B------:R-:W-:Y:S02]  /*0620*/  IADD3 R15, P1, PT, R15, UR12, RZ ;  /* 0x0000000c0f0f7c10 */ /* 0x000fe4000ff3e0ff */
[----:B------:R-:W-:Y:S02]  /*0630*/  IADD3.X R13, PT, PT, R13, UR15, RZ, P0, !PT ;  /* 0x0000000f0d0d7c10 */ /* 0x000fe400087fe4ff */
[----:B---3--:R-:W-:Y:S02]  /*0640*/  IADD3.X R7, PT, PT, R14, UR13, RZ, P1, !PT ;  /* 0x0000000d0e077c10 */ /* 0x008fe40008ffe4ff */
[----:B0-----:R-:W-:-:S04]  /*0650*/  LOP3.LUT R11, R15, 0x2, RZ, 0xc0, !PT ;  /* 0x000000020f0b7812 */ /* 0x001fc800078ec0ff */
[----:B------:R-:W-:Y:S01]  /*0660*/  ISETP.EQ.U32.AND P0, PT, R11, RZ, PT ;  /* 0x000000ff0b00720c */ /* 0x000fe20003f02070 */
[----:B------:R-:W-:Y:S01]  /*0670*/  IMAD.MOV.U32 R11, RZ, RZ, 0x3254 ;  /* 0x00003254ff0b7424 */ /* 0x000fe200078e00ff */
[----:B------:R-:W-:Y:S04]  /*0680*/  BSSY.RECONVERGENT B1, `(.L_x_33) ;  /* 0x0000013000017945 */ /* 0x000fe80003800200 */
[----:B------:R-:W-:Y:S01]  /*0690*/  SEL R14, R11, 0x7610, P0 ;  /* 0x000076100b0e7807 */ /* 0x000fe20000000000 */
[----:B--2---:R-:W-:Y:S02]  /*06a0*/  HADD2.F32 R17, -RZ, R18.H0_H0 ;  /* 0x20000012ff117230 */ /* 0x004fe40000004100 */
[----:B----4-:R-:W-:-:S05]  /*06b0*/  HADD2.F32 R20, -RZ, R6.H0_H0 ;  /* 0x20000006ff147230 */ /* 0x010fca0000004100 */
[----:B------:R-:W-:-:S05]  /*06c0*/  FMUL.FTZ R17, R17, R20 ;  /* 0x0000001411117220 */ /* 0x000fca0000410000 */
[----:B------:R-:W-:Y:S02]  /*06d0*/  F2FP.F16.F32.PACK_AB R17, RZ, R17 ;  /* 0x00000011ff11723e */ /* 0x000fe400000000ff */
[----:B------:R-:W-:Y:S02]  /*06e0*/  LOP3.LUT R6, R15, 0xfffffffd, RZ, 0xc0, !PT ;  /* 0xfffffffd0f067812 */ /* 0x000fe400078ec0ff */
[----:B------:R-:W-:-:S05]  /*06f0*/  PRMT R18, R17, 0x7610, R18 ;  /* 0x0000761011127816 */ /* 0x000fca0000000012 */
[----:B------:R0:W-:Y:S04]  /*0700*/  STG.E.U16 desc[UR8][R12.64], R18 ;  /* 0x000000120c007986 */ /* 0x0001e8000c101508 */
[----:B------:R0:W5:Y:S01]  /*0710*/  LD.E R17, desc[UR8][R6.64] ;  /* 0x0000000806117980 */ /* 0x000162000c101900 */
[----:B------:R-:W-:-:S05]  /*0720*/  HADD2.F32 R10, -RZ, R10.H0_H0 ;  /* 0x2000000aff0a7230 */ /* 0x000fca0000004100 */
[----:B------:R-:W-:-:S05]  /*0730*/  FMUL.FTZ R10, R10, R20 ;  /* 0x000000140a0a7220 */ /* 0x000fca0000410000 */
[----:B0-----:R-:W-:-:S07]  /*0740*/  F2FP.F16.F32.PACK_AB R11, RZ, R10 ;  /* 0x0000000aff0b723e */ /* 0x001fce00000000ff */
.L_x_34:
[----:B-----5:R-:W-:-:S05]  /*0750*/  HADD2 R10, R17, R11.H0_H0 ;  /* 0x2000000b110a7230 */ /* 0x020fca0000000000 */
[----:B------:R-:W-:-:S06]  /*0760*/  PRMT R10, R17, R14, R10 ;  /* 0x0000000e110a7216 */ /* 0x000fcc000000000a */
[----:B------:R-:W2:Y:S02]  /*0770*/  ATOM.E.CAS.STRONG.GPU PT, R10, [R6], R17, R10 ;  /* 0x00000011060a738b */ /* 0x000ea400001ee10a */
[----:B--2---:R-:W-:Y:S01]  /*0780*/  ISETP.NE.U32.AND P0, PT, R10, R17, PT ;  /* 0x000000110a00720c */ /* 0x004fe20003f05070 */
[----:B------:R-:W-:-:S12]  /*0790*/  IMAD.MOV.U32 R17, RZ, RZ, R10 ;  /* 0x000000ffff117224 */ /* 0x000fd800078e000a */
[----:B------:R-:W-:Y:S05]  /*07a0*/  @P0 BRA `(.L_x_34) ;  /* 0xfffffffc00e80947 */ /* 0x000fea000383ffff */
[----:B------:R-:W-:Y:S05]  /*07b0*/  BSYNC.RECONVERGENT B1 ;  /* 0x0000000000017941 */ /* 0x000fea0003800200 */
.L_x_33:
[----:B------:R-:W-:Y:S01]  /*07c0*/  IADD3 R5, P0, PT, R5, 0x1, RZ ;  /* 0x0000000105057810 */ /* 0x000fe20007f1e0ff */
[----:B------:R-:W-:-:S04]  /*07d0*/  VIADD R24, R24, UR6 ;  /* 0x0000000618187c36 */ /* 0x000fc80008000000 */
[----:B------:R-:W-:Y:S01]  /*07e0*/  IMAD.X R16, RZ, RZ, R16, P0 ;  /* 0x000000ffff107224 */ /* 0x000fe200000e0610 */
[----:B------:R-:W-:-:S04]  /*07f0*/  ISETP.NE.U32.AND P0, PT, R5, RZ, PT ;  /* 0x000000ff0500720c */ /* 0x000fc80003f05070 */
[----:B------:R-:W-:-:S13]  /*0800*/  ISETP.NE.AND.EX P0, PT, R16, RZ, PT, P0 ;  /* 0x000000ff1000720c */ /* 0x000fda0003f05300 */
[----:B------:R-:W-:Y:S05]  /*0810*/  @P0 BRA `(.L_x_35) ;  /* 0xfffffffc00140947 */ /* 0x000fea000383ffff */
.L_x_32:
[----:B------:R-:W-:Y:S05]  /*0820*/  BSYNC.RECONVERGENT B0 ;  /* 0x0000000000007941 */ /* 0x000fea0003800200 */
.L_x_31:
[----:B------:R-:W-:-:S04]  /*0830*/  ISETP.GE.U32.AND P0, PT, R2, 0x3, PT ;  /* 0x000000030200780c */ /* 0x000fc80003f06070 */
[----:B------:R-:W-:-:S13]  /*0840*/  ISETP.GE.U32.AND.EX P0, PT, R4, RZ, PT, P0 ;  /* 0x000000ff0400720c */ /* 0x000fda0003f06100 */
[----:B------:R-:W-:Y:S05]  /*0850*/  @!P0 EXIT ;  /* 0x000000000000894d */ /* 0x000fea0003800000 */
.L_x_44:
[----:B------:R-:W0:Y:S01]  /*0860*/  LDC.64 R10, c[0x0][0x3b8] ;  /* 0x0000ee00ff0a7b82 */ /* 0x000e220000000a00 */
[----:B------:R-:W-:Y:S01]  /*0870*/  IMAD.U32 R25, RZ, RZ, UR4 ;  /* 0x00000004ff197e24 */ /* 0x000fe2000f8e00ff */
[----:B------:R-:W-:-:S06]  /*0880*/  SHF.R.S32.HI R5, RZ, 0x1f, R3 ;  /* 0x0000001fff057819 */ /* 0x000fcc0000011403 */
[----:B------:R-:W1:Y:S08]  /*0890*/  LDC.64 R12, c[0x0][0x398] ;  /* 0x0000e600ff0c7b82 */ /* 0x000e700000000a00 */
[----:B------:R-:W2:Y:S01]  /*08a0*/  LDC.64 R14, c[0x0][0x390] ;  /* 0x0000e400ff0e7b82 */ /* 0x000ea20000000a00 */
[----:B0----5:R-:W-:-:S07]  /*08b0*/  IMAD R0, R9, R10, RZ ;  /* 0x0000000a09007224 */ /* 0x021fce00078e02ff */
[----:B------:R-:W0:Y:S01]  /*08c0*/  LDC.64 R18, c[0x0][0x388] ;  /* 0x0000e200ff127b82 */ /* 0x000e220000000a00 */
[----:B------:R-:W-:-:S04]  /*08d0*/  IMAD.WIDE.U32 R26, R8, R10, R24 ;  /* 0x0000000a081a7225 */ /* 0x000fc800078e0018 */
[----:B------:R-:W-:Y:S02]  /*08e0*/  IMAD R0, R8, R11, R0 ;  /* 0x0000000b08007224 */ /* 0x000fe400078e0200 */
[-C--:B------:R-:W-:Y:S01]  /*08f0*/  IMAD R2, R5, R10.reuse, RZ ;  /* 0x0000000a05027224 */ /* 0x080fe200078e02ff */
[----:B------:R-:W3:Y:S01]  /*0900*/  LDC.64 R20, c[0x0][0x380] ;  /* 0x0000e000ff147b82 */ /* 0x000ee20000000a00 */
[----:B------:R-:W-:Y:S01]  /*0910*/  IMAD.SHL.U32 R7, R26, 0x2, RZ ;  /* 0x000000021a077824 */ /* 0x000fe200078e00ff */
[----:B------:R-:W-:Y:S01]  /*0920*/  IADD3 R17, PT, PT, R0, R27, RZ ;  /* 0x0000001b00117210 */ /* 0x000fe20007ffe0ff */
[----:B------:R-:W-:-:S03]  /*0930*/  IMAD.WIDE.U32 R22, R3, R10, R24 ;  /* 0x0000000a03167225 */ /* 0x000fc600078e0018 */
[----:B------:R-:W-:Y:S01]  /*0940*/  SHF.L.U64.HI R26, R26, 0x1, R17 ;  /* 0x000000011a1a7819 */ /* 0x000fe20000010211 */
[----:B------:R-:W-:Y:S01]  /*0950*/  IMAD R2, R3, R11, R2 ;  /* 0x0000000b03027224 */ /* 0x000fe200078e0202 */
[----:B-1----:R-:W-:-:S03]  /*0960*/  IADD3 R16, P0, PT, R7, R12, RZ ;  /* 0x0000000c07107210 */ /* 0x002fc60007f1e0ff */
[----:B------:R-:W-:Y:S02]  /*0970*/  IMAD.IADD R5, R2, 0x1, R23 ;  /* 0x0000000102057824 */ /* 0x000fe400078e0217 */
[----:B------:R-:W-:Y:S02]  /*0980*/  IMAD.SHL.U32 R23, R22, 0x2, RZ ;  /* 0x0000000216177824 */ /* 0x000fe400078e00ff */
[----:B------:R-:W-:Y:S01]  /*0990*/  IMAD.X R17, R26, 0x1, R13, P0 ;  /* 0x000000011a117824 */ /* 0x000fe200000e060d */
[----:B------:R-:W-:Y:S02]  /*09a0*/  SHF.L.U64.HI R22, R22, 0x1, R5 ;  /* 0x0000000116167819 */ /* 0x000fe40000010205 */
[----:B--2---:R-:W-:Y:S02]  /*09b0*/  IADD3 R28, P1, PT, R23, R14, RZ ;  /* 0x0000000e171c7210 */ /* 0x004fe40007f3e0ff */
[----:B------:R1:W2:Y:S03]  /*09c0*/  LDG.E.U16 R6, desc[UR8][R16.64] ;  /* 0x0000000810067981 */ /* 0x0002a6000c1e1500 */
[----:B------:R-:W-:-:S05]  /*09d0*/  IMAD.X R29, R22, 0x1, R15, P1 ;  /* 0x00000001161d7824 */ /* 0x000fca00008e060f */
[----:B------:R-:W4:Y:S01]  /*09e0*/  LDG.E.U16 R25, desc[UR8][R28.64] ;  /* 0x000000081c197981 */ /* 0x000f22000c1e1500 */
[----:B-1----:R-:W1:Y:S02]  /*09f0*/  LDC.64 R16, c[0x0][0x3a0] ;  /* 0x0000e800ff107b82 */ /* 0x002e640000000a00 */
[----:B-1----:R-:W-:-:S05]  /*0a00*/  IADD3 R4, P0, PT, R23, R16, RZ ;  /* 0x0000001017047210 */ /* 0x002fca0007f1e0ff */
[----:B------:R-:W-:-:S05]  /*0a10*/  IMAD.X R5, R22, 0x1, R17, P0 ;  /* 0x0000000116057824 */ /* 0x000fca00000e0611 */
[----:B------:R1:W4:Y:S01]  /*0a20*/  LDG.E.U16 R4, desc[UR8][R4.64] ;  /* 0x0000000804047981 */ /* 0x000322000c1e1500 */
[----:B---3--:R-:W-:Y:S01]  /*0a30*/  IADD3 R27, P1, PT, R7, R20, RZ ;  /* 0x00000014071b7210 */ /* 0x008fe20007f3e0ff */
[----:B------:R-:W-:Y:S01]  /*0a40*/  BSSY.RECONVERGENT B0, `(.L_x_36) ;  /* 0x0000019000007945 */ /* 0x000fe20003800200 */
[----:B--2---:R-:W-:Y:S02]  /*0a50*/  HADD2.F32 R6, -RZ, R6.H0_H0 ;  /* 0x20000006ff067230 */ /* 0x004fe40000004100 */
[----:B----4-:R-:W-:-:S05]  /*0a60*/  HADD2.F32 R25, -RZ, R25.H0_H0 ;  /* 0x20000019ff197230 */ /* 0x010fca0000004100 */
[----:B-1----:R-:W-:Y:S01]  /*0a70*/  FMUL.FTZ R5, R6, R25 ;  /* 0x0000001906057220 */ /* 0x002fe20000410000 */
[----:B0-----:R-:W-:-:S04]  /*0a80*/  IADD3 R6, P0, PT, R23, R18, RZ ;  /* 0x0000001217067210 */ /* 0x001fc80007f1e0ff */
[----:B------:R-:W-:Y:S01]  /*0a90*/  F2FP.F16.F32.PACK_AB R5, RZ, R5 ;  /* 0x00000005ff05723e */ /* 0x000fe200000000ff */
[----:B------:R-:W-:Y:S01]  /*0aa0*/  IMAD.X R7, R22, 0x1, R19, P0 ;  /* 0x0000000116077824 */ /* 0x000fe200000e0613 */
[----:B------:R-:W-:Y:S01]  /*0ab0*/  LOP3.LUT R22, R27, 0xfffffffd, RZ, 0xc0, !PT ;  /* 0xfffffffd1b167812 */ /* 0x000fe200078ec0ff */
[----:B------:R-:W-:Y:S01]  /*0ac0*/  IMAD.X R23, R26, 0x1, R21, P1 ;  /* 0x000000011a177824 */ /* 0x000fe200008e0615 */
[----:B------:R-:W-:-:S05]  /*0ad0*/  PRMT R28, R5, 0x7610, R28 ;  /* 0x00007610051c7816 */ /* 0x000fca000000001c */
[----:B------:R0:W-:Y:S04]  /*0ae0*/  STG.E.U16 desc[UR8][R6.64], R28 ;  /* 0x0000001c06007986 */ /* 0x0001e8000c101508 */
[----:B------:R0:W5:Y:S01]  /*0af0*/  LD.E R5, desc[UR8][R22.64] ;  /* 0x0000000816057980 */ /* 0x000162000c101900 */
[----:B------:R-:W-:-:S04]  /*0b00*/  LOP3.LUT R26, R27, 0x2, RZ, 0xc0, !PT ;  /* 0x000000021b1a7812 */ /* 0x000fc800078ec0ff */
[----:B------:R-:W-:Y:S01]  /*0b10*/  ISETP.EQ.U32.AND P0, PT, R26, RZ, PT ;  /* 0x000000ff1a00720c */ /* 0x000fe20003f02070 */
[----:B------:R-:W-:-:S05]  /*0b20*/  HADD2.F32 R4, -RZ, R4.H0_H0 ;  /* 0x20000004ff047230 */ /* 0x000fca0000004100 */
[----:B------:R-:W-:Y:S01]  /*0b30*/  FMUL.FTZ R25, R4, R25 ;  /* 0x0000001904197220 */ /* 0x000fe20000410000 */
[----:B------:R-:W-:-:S04]  /*0b40*/  IMAD.MOV.U32 R4, RZ, RZ, 0x3254 ;  /* 0x00003254ff047424 */ /* 0x000fc800078e00ff */
[----:B------:R-:W-:Y:S02]  /*0b50*/  F2FP.F16.F32.PACK_AB R25, RZ, R25 ;  /* 0x00000019ff19723e */ /* 0x000fe400000000ff */
[----:B0-----:R-:W-:-:S07]  /*0b60*/  SEL R26, R4, 0x7610, P0 ;  /* 0x00007610041a7807 */ /* 0x001fce0000000000 */
.L_x_37:
[----:B-----5:R-:W-:-:S05]  /*0b70*/  HADD2 R6, R5, R25.H0_H0 ;  /* 0x2000001905067230 */ /* 0x020fca0000000000 */
[----:B------:R-:W-:-:S06]  /*0b80*/  PRMT R6, R5, R26, R6 ;  /* 0x0000001a05067216 */ /* 0x000fcc0000000006 */
[----:B------:R-:W2:Y:S02]  /*0b90*/  ATOM.E.CAS.STRONG.GPU PT, R6, [R22], R5, R6 ;  /* 0x000000051606738b */ /* 0x000ea400001ee106 */
[----:B--2---:R-:W-:Y:S01]  /*0ba0*/  ISETP.NE.U32.AND P0, PT, R6, R5, PT ;  /* 0x000000050600720c */ /* 0x004fe20003f05070 */
[----:B------:R-:W-:-:S12]  /*0bb0*/  IMAD.MOV.U32 R5, RZ, RZ, R6 ;  /* 0x000000ffff057224 */ /* 0x000fd800078e0006 */
[----:B------:R-:W-:Y:S05]  /*0bc0*/  @P0 BRA `(.L_x_37) ;  /* 0xfffffffc00e80947 */ /* 0x000fea000383ffff */
[----:B------:R-:W-:Y:S05]  /*0bd0*/  BSYNC.RECONVERGENT B0 ;  /* 0x0000000000007941 */ /* 0x000fea0003800200 */
.L_x_36:
[----:B------:R-:W-:Y:S01]  /*0be0*/  IADD3 R22, PT, PT, R24, UR6, RZ ;  /* 0x0000000618167c10 */ /* 0x000fe2000fffe0ff */
[----:B------:R-:W-:-:S04]  /*0bf0*/  IMAD.MOV.U32 R23, RZ, RZ, RZ ;  /* 0x000000ffff177224 */ /* 0x000fc800078e00ff */
[----:B------:R-:W-:-:S04]  /*0c00*/  IMAD.WIDE.U32 R24, R8, R10, R22 ;  /* 0x0000000a08187225 */ /* 0x000fc800078e0016 */
[----:B------:R-:W-:Y:S02]  /*0c10*/  IMAD.IADD R5, R0, 0x1, R25 ;  /* 0x0000000100057824 */ /* 0x000fe400078e0219 */
[C---:B------:R-:W-:Y:S02]  /*0c20*/  IMAD.SHL.U32 R7, R24.reuse, 0x2, RZ ;  /* 0x0000000218077824 */ /* 0x040fe400078e00ff */
[----:B------:R-:W-:Y:S01]  /*0c30*/  IMAD.WIDE.U32 R26, R3, R10, R22 ;  /* 0x0000000a031a7225 */ /* 0x000fe200078e0016 */
[----:B------:R-:W-:Y:S02]  /*0c40*/  SHF.L.U64.HI R6, R24, 0x1, R5 ;  /* 0x0000000118067819 */ /* 0x000fe40000010205 */
[----:B------:R-:W-:Y:S01]  /*0c50*/  IADD3 R24, P0, PT, R7, R12, RZ ;  /* 0x0000000c07187210 */ /* 0x000fe20007f1e0ff */
[----:B------:R-:W-:Y:S02]  /*0c60*/  IMAD.IADD R5, R2, 0x1, R27 ;  /* 0x0000000102057824 */ /* 0x000fe400078e021b */
[----:B------:R-:W-:-:S02]  /*0c70*/  IMAD.SHL.U32 R29, R26, 0x2, RZ ;  /* 0x000000021a1d7824 */ /* 0x000fc400078e00ff */
[----:B------:R-:W-:Y:S01]  /*0c80*/  IMAD.X R25, R6, 0x1, R13, P0 ;  /* 0x0000000106197824 */ /* 0x000fe200000e060d */
[----:B------:R-:W-:-:S04]  /*0c90*/  SHF.L.U64.HI R28, R26, 0x1, R5 ;  /* 0x000000011a1c7819 */ /* 0x000fc80000010205 */
[----:B------:R0:W2:Y:S02]  /*0ca0*/  LDG.E.U16 R5, desc[UR8][R24.64] ;  /* 0x0000000818057981 */ /* 0x0000a4000c1e1500 */
[----:B0-----:R-:W-:-:S05]  /*0cb0*/  IADD3 R24, P0, PT, R29, R16, RZ ;  /* 0x000000101d187210 */ /* 0x001fca0007f1e0ff */
[----:B------:R-:W-:Y:S01]  /*0cc0*/  IMAD.X R25, R28, 0x1, R17, P0 ;  /* 0x000000011c197824 */ /* 0x000fe200000e0611 */
[----:B------:R-:W-:-:S04]  /*0cd0*/  IADD3 R26, P0, PT, R29, R14, RZ ;  /* 0x0000000e1d1a7210 */ /* 0x000fc80007f1e0ff */
[----:B------:R-:W3:Y:S01]  /*0ce0*/  LDG.E.U16 R24, desc[UR8][R24.64] ;  /* 0x0000000818187981 */ /* 0x000ee2000c1e1500 */
[----:B------:R-:W-:-:S06]  /*0cf0*/  IMAD.X R27, R28, 0x1, R15, P0 ;  /* 0x000000011c1b7824 */ /* 0x000fcc00000e060f */
[----:B------:R2:W4:Y:S01]  /*0d00*/  LDG.E.U16 R27, desc[UR8][R26.64] ;  /* 0x000000081a1b7981 */ /* 0x000522000c1e1500 */
[----:B------:R-:W-:Y:S01]  /*0d10*/  BSSY.RECONVERGENT B0, `(.L_x_38) ;  /* 0x0000018000007945 */ /* 0x000fe20003800200 */
[----:B--2---:R-:W-:Y:S02]  /*0d20*/  HADD2.F32 R26, -RZ, R5.H0_H0 ;  /* 0x20000005ff1a7230 */ /* 0x004fe40000004100 */
[----:B---3--:R-:W-:Y:S02]  /*0d30*/  HADD2.F32 R24, -RZ, R24.H0_H0 ;  /* 0x20000018ff187230 */ /* 0x008fe40000004100 */
[----:B----4-:R-:W-:-:S05]  /*0d40*/  HADD2.F32 R5, -RZ, R27.H0_H0 ;  /* 0x2000001bff057230 */ /* 0x010fca0000004100 */
[-C--:B------:R-:W-:Y:S01]  /*0d50*/  FMUL.FTZ R27, R26, R5.reuse ;  /* 0x000000051a1b7220 */ /* 0x080fe20000410000 */
[----:B------:R-:W-:Y:S01]  /*0d60*/  IADD3 R26, P0, PT, R29, R18, RZ ;  /* 0x000000121d1a7210 */ /* 0x000fe20007f1e0ff */
[----:B------:R-:W-:-:S03]  /*0d70*/  FMUL.FTZ R24, R24, R5 ;  /* 0x0000000518187220 */ /* 0x000fc60000410000 */
[----:B------:R-:W-:Y:S01]  /*0d80*/  F2FP.F16.F32.PACK_AB R25, RZ, R27 ;  /* 0x0000001bff19723e */ /* 0x000fe200000000ff */
[----:B------:R-:W-:-:S05]  /*0d90*/  IMAD.X R27, R28, 0x1, R19, P0 ;  /* 0x000000011c1b7824 */ /* 0x000fca00000e0613 */
[----:B------:R0:W-:Y:S02]  /*0da0*/  STG.E.U16 desc[UR8][R26.64], R25 ;  /* 0x000000191a007986 */ /* 0x0001e4000c101508 */
[----:B0-----:R-:W-:-:S04]  /*0db0*/  IADD3 R25, P0, PT, R7, R20, RZ ;  /* 0x0000001407197210 */ /* 0x001fc80007f1e0ff */
[C---:B------:R-:W-:Y:S01]  /*0dc0*/  LOP3.LUT R5, R25.reuse, 0x2, RZ, 0xc0, !PT ;  /* 0x0000000219057812 */ /* 0x040fe200078ec0ff */
[----:B------:R-:W-:Y:S01]  /*0dd0*/  IMAD.X R7, R6, 0x1, R21, P0 ;  /* 0x0000000106077824 */ /* 0x000fe200000e0615 */
[----:B------:R-:W-:Y:S02]  /*0de0*/  LOP3.LUT R6, R25, 0xfffffffd, RZ, 0xc0, !PT ;  /* 0xfffffffd19067812 */ /* 0x000fe400078ec0ff */
[----:B------:R-:W-:Y:S02]  /*0df0*/  ISETP.EQ.U32.AND P0, PT, R5, RZ, PT ;  /* 0x000000ff0500720c */ /* 0x000fe40003f02070 */
[----:B------:R-:W-:Y:S01]  /*0e00*/  F2FP.F16.F32.PACK_AB R5, RZ, R24 ;  /* 0x00000018ff05723e */ /* 0x000fe200000000ff */
[----:B------:R0:W5:Y:S01]  /*0e10*/  LD.E R29, desc[UR8][R6.64] ;  /* 0x00000008061d7980 */ /* 0x000162000c101900 */
[----:B------:R-:W-:-:S09]  /*0e20*/  SEL R28, R4, 0x7610, P0 ;  /* 0x00007610041c7807 */ /* 0x000fd20000000000 */
.L_x_39:
[----:B-----5:R-:W-:-:S05]  /*0e30*/  HADD2 R24, R29, R5.H0_H0 ;  /* 0x200000051d187230 */ /* 0x020fca0000000000 */
[----:B------:R-:W-:-:S06]  /*0e40*/  PRMT R24, R29, R28, R24 ;  /* 0x0000001c1d187216 */ /* 0x000fcc0000000018 */
[----:B------:R-:W2:Y:S02]  /*0e50*/  ATOM.E.CAS.STRONG.GPU PT, R24, [R6], R29, R24 ;  /* 0x0000001d0618738b */ /* 0x000ea400001ee118 */
[----:B--2---:R-:W-:Y:S02]  /*0e60*/  ISETP.NE.U32.AND P0, PT, R24, R29, PT ;  /* 0x0000001d1800720c */ /* 0x004fe40003f05070 */
[----:B------:R-:W-:-:S11]  /*0e70*/  MOV R29, R24 ;  /* 0x00000018001d7202 */ /* 0x000fd60000000f00 */
[----:B------:R-:W-:Y:S05]  /*0e80*/  @P0 BRA `(.L_x_39) ;  /* 0xfffffffc00e80947 */ /* 0x000fea000383ffff */
[----:B------:R-:W-:Y:S05]  /*0e90*/  BSYNC.RECONVERGENT B0 ;  /* 0x0000000000007941 */ /* 0x000fea0003800200 */
.L_x_38:
[----:B------:R-:W-:Y:S02]  /*0ea0*/  VIADD R22, R22, UR6 ;  /* 0x0000000616167c36 */ /* 0x000fe40008000000 */
[----:B------:R-:W-:Y:S02]  /*0eb0*/  IMAD.MOV.U32 R23, RZ, RZ, RZ ;  /* 0x000000ffff177224 */ /* 0x000fe400078e00ff */
[----:B------:R-:W-:-:S04]  /*0ec0*/  IMAD.WIDE.U32 R24, R8, R10, R22 ;  /* 0x0000000a08187225 */ /* 0x000fc800078e0016 */
[----:B------:R-:W-:Y:S02]  /*0ed0*/  IMAD.IADD R5, R0, 0x1, R25 ;  /* 0x0000000100057824 */ /* 0x000fe400078e0219 */
[C---:B0-----:R-:W-:Y:S02]  /*0ee0*/  IMAD.SHL.U32 R7, R24.reuse, 0x2, RZ ;  /* 0x0000000218077824 */ /* 0x041fe400078e00ff */
        /* <DEDUP_REMOVED lines=21> */
[----:B------:R-:W-:Y:S02]  /*1040*/  F2FP.F16.F32.PACK_AB R25, RZ, R27 ;  /* 0x0000001bff19723e */ /* 0x000fe400000000ff */
[----:B------:R-:W-:-:S05]  /*1050*/  IADD3.X R27, PT, PT, R28, R19, RZ, P0, !PT ;  /* 0x000000131c1b7210 */ /* 0x000fca00007fe4ff */
        /* <DEDUP_REMOVED lines=9> */
.L_x_41:
[----:B-----5:R-:W-:-:S05]  /*10f0*/  HADD2 R24, R29, R5.H0_H0 ;  /* 0x200000051d187230 */ /* 0x020fca0000000000 */
[----:B------:R-:W-:-:S06]  /*1100*/  PRMT R24, R29, R28, R24 ;  /* 0x0000001c1d187216 */ /* 0x000fcc0000000018 */
[----:B------:R-:W2:Y:S02]  /*1110*/  ATOM.E.CAS.STRONG.GPU PT, R24, [R6], R29, R24 ;  /* 0x0000001d0618738b */ /* 0x000ea400001ee118 */
[----:B--2---:R-:W-:Y:S01]  /*1120*/  ISETP.NE.U32.AND P0, PT, R24, R29, PT ;  /* 0x0000001d1800720c */ /* 0x004fe20003f05070 */
[----:B------:R-:W-:-:S12]  /*1130*/  IMAD.MOV.U32 R29, RZ, RZ, R24 ;  /* 0x000000ffff1d7224 */ /* 0x000fd800078e0018 */
[----:B------:R-:W-:Y:S05]  /*1140*/  @P0 BRA `(.L_x_41) ;  /* 0xfffffffc00e80947 */ /* 0x000fea000383ffff */
[----:B------:R-:W-:Y:S05]  /*1150*/  BSYNC.RECONVERGENT B0 ;  /* 0x0000000000007941 */ /* 0x000fea0003800200 */
.L_x_40:
[----:B------:R-:W-:Y:S02]  /*1160*/  VIADD R22, R22, UR6 ;  /* 0x0000000616167c36 */ /* 0x000fe40008000000 */
[----:B------:R-:W-:Y:S02]  /*1170*/  IMAD.MOV.U32 R23, RZ, RZ, RZ ;  /* 0x000000ffff177224 */ /* 0x000fe400078e00ff */
[----:B------:R-:W-:-:S04]  /*1180*/  IMAD.WIDE.U32 R24, R8, R10, R22 ;  /* 0x0000000a08187225 */ /* 0x000fc800078e0016 */
[----:B0-----:R-:W-:-:S04]  /*1190*/  IMAD.WIDE.U32 R6, R3, R10, R22 ;  /* 0x0000000a03067225 */ /* 0x001fc800078e0016 */
[----:B------:R-:W-:Y:S02]  /*11a0*/  IMAD.IADD R27, R0, 0x1, R25 ;  /* 0x00000001001b7824 */ /* 0x000fe400078e0219 */
[----:B------:R-:W-:Y:S02]  /*11b0*/  IMAD.IADD R25, R2, 0x1, R7 ;  /* 0x0000000102197824 */ /* 0x000fe400078e0207 */
[C---:B------:R-:W-:Y:S01]  /*11c0*/  IMAD.SHL.U32 R5, R24.reuse, 0x2, RZ ;  /* 0x0000000218057824 */ /* 0x040fe200078e00ff */
[----:B------:R-:W-:Y:S01]  /*11d0*/  SHF.L.U64.HI R24, R24, 0x1, R27 ;  /* 0x0000000118187819 */ /* 0x000fe2000001021b */
[C---:B------:R-:W-:Y:S01]  /*11e0*/  IMAD.SHL.U32 R7, R6.reuse, 0x2, RZ ;  /* 0x0000000206077824 */ /* 0x040fe200078e00ff */
[----:B------:R-:W-:Y:S02]  /*11f0*/  SHF.L.U64.HI R6, R6, 0x1, R25 ;  /* 0x0000000106067819 */ /* 0x000fe40000010219 */
[----:B------:R-:W-:Y:S02]  /*1200*/  IADD3 R12, P0, PT, R5, R12, RZ ;  /* 0x0000000c050c7210 */ /* 0x000fe40007f1e0ff */
[----:B------:R-:W-:-:S03]  /*1210*/  IADD3 R14, P1, PT, R7, R14, RZ ;  /* 0x0000000e070e7210 */ /* 0x000fc60007f3e0ff */
[----:B------:R-:W-:Y:S01]  /*1220*/  IMAD.X R13, R24, 0x1, R13, P0 ;  /* 0x00000001180d7824 */ /* 0x000fe200000e060d */
[----:B------:R-:W-:-:S04]  /*1230*/  IADD3.X R15, PT, PT, R6, R15, RZ, P1, !PT ;  /* 0x0000000f060f7210 */ /* 0x000fc80000ffe4ff */
[----:B------:R-:W2:Y:S04]  /*1240*/  LDG.E.U16 R12, desc[UR8][R12.64] ;  /* 0x000000080c0c7981 */ /* 0x000ea8000c1e1500 */
[----:B------:R-:W3:Y:S01]  /*1250*/  LDG.E.U16 R0, desc[UR8][R14.64] ;  /* 0x000000080e007981 */ /* 0x000ee2000c1e1500 */
[----:B------:R-:W-:-:S05]  /*1260*/  IADD3 R16, P0, PT, R7, R16, RZ ;  /* 0x0000001007107210 */ /* 0x000fca0007f1e0ff */
[----:B------:R-:W-:-:S05]  /*1270*/  IMAD.X R17, R6, 0x1, R17, P0 ;  /* 0x0000000106117824 */ /* 0x000fca00000e0611 */
[----:B------:R-:W4:Y:S01]  /*1280*/  LDG.E.U16 R16, desc[UR8][R16.64] ;  /* 0x0000000810107981 */ /* 0x000f22000c1e1500 */
[----:B------:R-:W-:Y:S02]  /*1290*/  IADD3 R18, P0, PT, R7, R18, RZ ;  /* 0x0000001207127210 */ /* 0x000fe40007f1e0ff */
[----:B------:R-:W-:-:S03]  /*12a0*/  IADD3 R5, P1, PT, R5, R20, RZ ;  /* 0x0000001405057210 */ /* 0x000fc60007f3e0ff */
[----:B------:R-:W-:Y:S01]  /*12b0*/  IMAD.X R19, R6, 0x1, R19, P0 ;  /* 0x0000000106137824 */ /* 0x000fe200000e0613 */
[----:B------:R-:W-:Y:S01]  /*12c0*/  BSSY.RECONVERGENT B0, `(.L_x_42) ;  /* 0x0000016000007945 */ /* 0x000fe20003800200 */
[----:B--2---:R-:W-:Y:S02]  /*12d0*/  HADD2.F32 R25, -RZ, R12.H0_H0 ;  /* 0x2000000cff197230 */ /* 0x004fe40000004100 */
[----:B---3--:R-:W-:-:S05]  /*12e0*/  HADD2.F32 R0, -RZ, R0.H0_H0 ;  /* 0x20000000ff007230 */ /* 0x008fca0000004100 */
[----:B------:R-:W-:-:S05]  /*12f0*/  FMUL.FTZ R25, R25, R0 ;  /* 0x0000000019197220 */ /* 0x000fca0000410000 */
[----:B------:R-:W-:Y:S01]  /*1300*/  F2FP.F16.F32.PACK_AB R2, RZ, R25 ;  /* 0x00000019ff02723e */ /* 0x000fe200000000ff */
[----:B------:R-:W-:Y:S01]  /*1310*/  IMAD.X R25, R24, 0x1, R21, P1 ;  /* 0x0000000118197824 */ /* 0x000fe200008e0615 */
[----:B------:R-:W-:Y:S02]  /*1320*/  LOP3.LUT R24, R5, 0xfffffffd, RZ, 0xc0, !PT ;  /* 0xfffffffd05187812 */ /* 0x000fe400078ec0ff */
[----:B------:R-:W-:-:S05]  /*1330*/  PRMT R6, R2, 0x7610, R6 ;  /* 0x0000761002067816 */ /* 0x000fca0000000006 */
[----:B------:R0:W-:Y:S04]  /*1340*/  STG.E.U16 desc[UR8][R18.64], R6 ;  /* 0x0000000612007986 */ /* 0x0001e8000c101508 */
[----:B------:R0:W5:Y:S01]  /*1350*/  LD.E R13, desc[UR8][R24.64] ;  /* 0x00000008180d7980 */ /* 0x000162000c101900 */
[----:B----4-:R-:W-:Y:S01]  /*1360*/  HADD2.F32 R7, -RZ, R16.H0_H0 ;  /* 0x20000010ff077230 */ /* 0x010fe20000004100 */
[----:B------:R-:W-:-:S04]  /*1370*/  LOP3.LUT R2, R5, 0x2, RZ, 0xc0, !PT ;  /* 0x0000000205027812 */ /* 0x000fc800078ec0ff */
[----:B------:R-:W-:Y:S01]  /*1380*/  FMUL.FTZ R7, R7, R0 ;  /* 0x0000000007077220 */ /* 0x000fe20000410000 */
[----:B------:R-:W-:-:S04]  /*1390*/  ISETP.EQ.U32.AND P0, PT, R2, RZ, PT ;  /* 0x000000ff0200720c */ /* 0x000fc80003f02070 */
[----:B------:R-:W-:Y:S02]  /*13a0*/  SEL R4, R4, 0x7610, P0 ;  /* 0x0000761004047807 */ /* 0x000fe40000000000 */
[----:B0-----:R-:W-:-:S07]  /*13b0*/  F2FP.F16.F32.PACK_AB R7, RZ, R7 ;  /* 0x00000007ff07723e */ /* 0x001fce00000000ff */
.L_x_43:
[----:B-----5:R-:W-:-:S05]  /*13c0*/  HADD2 R0, R13, R7.H0_H0 ;  /* 0x200000070d007230 */ /* 0x020fca0000000000 */
[----:B------:R-:W-:-:S06]  /*13d0*/  PRMT R0, R13, R4, R0 ;  /* 0x000000040d007216 */ /* 0x000fcc0000000000 */
[----:B------:R-:W2:Y:S02]  /*13e0*/  ATOM.E.CAS.STRONG.GPU PT, R0, [R24], R13, R0 ;  /* 0x0000000d1800738b */ /* 0x000ea400001ee100 */
[----:B--2---:R-:W-:Y:S01]  /*13f0*/  ISETP.NE.U32.AND P0, PT, R0, R13, PT ;  /* 0x0000000d0000720c */ /* 0x004fe20003f05070 */
[----:B------:R-:W-:-:S12]  /*1400*/  IMAD.MOV.U32 R13, RZ, RZ, R0 ;  /* 0x000000ffff0d7224 */ /* 0x000fd800078e0000 */
[----:B------:R-:W-:Y:S05]  /*1410*/  @P0 BRA `(.L_x_43) ;  /* 0xfffffffc00e80947 */ /* 0x000fea000383ffff */
[----:B------:R-:W-:Y:S05]  /*1420*/  BSYNC.RECONVERGENT B0 ;  /* 0x0000000000007941 */ /* 0x000fea0003800200 */
.L_x_42:
[----:B------:R-:W-:-:S05]  /*1430*/  VIADD R24, R22, UR6 ;  /* 0x0000000616187c36 */ /* 0x000fca0008000000 */
[----:B------:R-:W-:-:S04]  /*1440*/  ISETP.GE.U32.AND P0, PT, R24, R10, PT ;  /* 0x0000000a1800720c */ /* 0x000fc80003f06070 */
[----:B------:R-:W-:-:S13]  /*1450*/  ISETP.GE.U32.AND.EX P0, PT, RZ, R11, PT, P0 ;  /* 0x0000000bff00720c */ /* 0x000fda0003f06100 */
[----:B------:R-:W-:Y:S05]  /*1460*/  @!P0 BRA `(.L_x_44) ;  /* 0xfffffff000fc8947 */ /* 0x000fea000383ffff */
[----:B------:R-:W-:Y:S05]  /*1470*/  EXIT ;  /* 0x000000000000794d */ /* 0x000fea0003800000 */
        .weak           $__internal_2_$__cuda_sm20_div_u64
        .type           $__internal_2_$__cuda_sm20_div_u64,@function
        .size           $__internal_2_$__cuda_sm20_div_u64,(.L_x_75 - $__internal_2_$__cuda_sm20_div_u64)
$__internal_2_$__cuda_sm20_div_u64:
[----:B------:R-:W-:Y:S02]  /*1480*/  UMOV UR7, URZ ;  /* 0x000000ff00077c82 */ /* 0x000fe40008000000 */
[----:B------:R-:W0:Y:S08]  /*1490*/  I2F.U64.RP R7, UR6 ;  /* 0x0000000600077d12 */ /* 0x000e300008309000 */
[----:B0-----:R-:W0:Y:S02]  /*14a0*/  MUFU.RCP R7, R7 ;  /* 0x0000000700077308 */ /* 0x001e240000001000 */
[----:B0-----:R-:W-:-:S06]  /*14b0*/  VIADD R10, R7, 0x1ffffffe ;  /* 0x1ffffffe070a7836 */ /* 0x001fcc0000000000 */
        /* <DEDUP_REMOVED lines=18> */
[----:B------:R-:W-:Y:S01]  /*15e0*/  IMAD.HI.U32 R12, R13, R15, RZ ;  /* 0x0000000f0d0c7227 */ /* 0x000fe200078e00ff */
[----:B------:R-:W-:-:S05]  /*15f0*/  IADD3.X R10, PT, PT, RZ, ~R10, RZ, P0, !PT ;  /* 0x8000000aff0a7210 */ /* 0x000fca00007fe4ff */
        /* <DEDUP_REMOVED lines=12> */
[----:B------:R-:W-:-:S03]  /*16c0*/  IADD3 R12, P1, PT, R13, R10, RZ ;  /* 0x0000000a0d0c7210 */ /* 0x000fc60007f3e0ff */
[----:B------:R-:W-:Y:S02]  /*16d0*/  IMAD.X R7, RZ, RZ, R7, P0 ;  /* 0x000000ffff077224 */ /* 0x000fe400000e0607 */
        /* <DEDUP_REMOVED lines=26> */
[----:B------:R-:W-:Y:S06]  /*1880*/  RET.REL.NODEC R6 `(_Z22index_mul_2d_grad_halfPN3c104HalfES1_PKS0_S3_S3_PKlll) ;  /* 0xffffffe406dc7950 */ /* 0x000fec0003c3ffff */
.L_x_45:
        /* <DEDUP_REMOVED lines=15> */
.L_x_75:


//--------------------- .text._Z23index_mul_2d_grad_floatPfS_PKfS1_S1_PKlll --------------------------
	.section	.text._Z23index_mul_2d_grad_floatPfS_PKfS1_S1_PKlll,"ax",@progbits
	.align	128
        .global         _Z23index_mul_2d_grad_floatPfS_PKfS1_S1_PKlll
        .type           _Z23index_mul_2d_grad_floatPfS_PKfS1_S1_PKlll,@function
        .size           _Z23index_mul_2d_grad_floatPfS_PKfS1_S1_PKlll,(.L_x_76 - _Z23index_mul_2d_grad_floatPfS_PKfS1_S1_PKlll)
        .other          _Z23index_mul_2d_grad_floatPfS_PKfS1_S1_PKlll,@"STO_CUDA_ENTRY STV_DEFAULT"
_Z23index_mul_2d_grad_floatPfS_PKfS1_S1_PKlll:
.text._Z23index_mul_2d_grad_floatPfS_PKfS1_S1_PKlll:
        /* <DEDUP_REMOVED lines=56> */
.L_x_47:
[----:B------:R-:W-:-:S07]  /*0380*/  MOV R6, 0x3a0 ;  /* 0x000003a000067802 */ /* 0x000fce0000000f00 */
[----:B-----5:R-:W-:Y:S05]  /*0390*/  CALL.REL.NOINC `($__internal_3_$__cuda_sm20_div_u64) ;  /* 0x0000000800b87944 */ /* 0x020fea0003c00000 */
[----:B------:R-:W-:Y:S02]  /*03a0*/  IMAD.MOV.U32 R6, RZ, RZ, R5 ;  /* 0x000000ffff067224 */ /* 0x000fe400078e0005 */
[----:B------:R-:W-:-:S07]  /*03b0*/  IMAD.MOV.U32 R7, RZ, RZ, R10 ;  /* 0x000000ffff077224 */ /* 0x000fce00078e000a */
.L_x_48:
[----:B------:R-:W-:Y:S05]  /*03c0*/  BSYNC.RECONVERGENT B0 ;  /* 0x0000000000007941 */ /* 0x000fea0003800200 */
.L_x_46:
[----:B------:R-:W-:Y:S01]  /*03d0*/  IADD3 R4, P0, PT, R6, R4, RZ ;  /* 0x0000000406047210 */ /* 0x000fe20007f1e0ff */
[----:B------:R-:W0:Y:S01]  /*03e0*/  LDCU.64 UR10, c[0x0][0x3b8] ;  /* 0x00007700ff0a77ac */ /* 0x000e220008000a00 */
[----:B------:R-:W-:Y:S02]  /*03f0*/  BSSY.RECONVERGENT B0, `(.L_x_49) ;  /* 0x0000034000007945 */ /* 0x000fe40003800200 */
[C---:B------:R-:W-:Y:S01]  /*0400*/  LOP3.LUT R5, R4.reuse, 0x3, RZ, 0xc0, !PT ;  /* 0x0000000304057812 */ /* 0x040fe200078ec0ff */
[----:B------:R-:W-:Y:S01]  /*0410*/  IMAD.X R6, RZ, RZ, R7, P0 ;  /* 0x000000ffff067224 */ /* 0x000fe200000e0607 */
[----:B------:R-:W-:Y:S01]  /*0420*/  ISETP.GE.U32.AND P0, PT, R4, 0x3, PT ;  /* 0x000000030400780c */ /* 0x000fe20003f06070 */
[----:B------:R-:W1:Y:S01]  /*0430*/  LDCU.64 UR8, c[0x0][0x3a0] ;  /* 0x00007400ff0877ac */ /* 0x000e620008000a00 */
[----:B------:R-:W-:Y:S02]  /*0440*/  ISETP.NE.U32.AND P1, PT, R5, 0x3, PT ;  /* 0x000000030500780c */ /* 0x000fe40003f25070 */
[----:B------:R-:W-:Y:S01]  /*0450*/  ISETP.GE.U32.AND.EX P0, PT, R6, RZ, PT, P0 ;  /* 0x000000ff0600720c */ /* 0x000fe20003f06100 */
[----:B------:R-:W2:Y:S01]  /*0460*/  LDCU.128 UR12, c[0x0][0x390] ;  /* 0x00007200ff0c77ac */ /* 0x000ea20008000c00 */
[----:B------:R-:W-:Y:S01]  /*0470*/  ISETP.NE.AND.EX P1, PT, RZ, RZ, PT, P1 ;  /* 0x000000ffff00720c */ /* 0x000fe20003f25310 */
[----:B------:R-:W3:-:S12]  /*0480*/  LDCU.128 UR16, c[0x0][0x380] ;  /* 0x00007000ff1077ac */ /* 0x000ed80008000c00 */
[----:B01----:R-:W-:Y:S05]  /*0490*/  @!P1 BRA `(.L_x_50) ;  /* 0x0000000000a49947 */ /* 0x003fea0003800000 */
[----:B------:R-:W-:-:S05]  /*04a0*/  VIADD R5, R4, 0x1 ;  /* 0x0000000104057836 */ /* 0x000fca0000000000 */
[----:B------:R-:W-:-:S04]  /*04b0*/  LOP3.LUT R5, R5, 0x3, RZ, 0xc0, !PT ;  /* 0x0000000305057812 */ /* 0x000fc800078ec0ff */
[----:B------:R-:W-:-:S05]  /*04c0*/  IADD3 R5, P1, PT, RZ, -R5, RZ ;  /* 0x80000005ff057210 */ /* 0x000fca0007f3e0ff */
[----:B------:R-:W-:-:S08]  /*04d0*/  IMAD.X R4, RZ, RZ, -0x1, P1 ;  /* 0xffffffffff047424 */ /* 0x000fd000008e06ff */
.L_x_51:
[----:B0----5:R-:W-:Y:S02]  /*04e0*/  IMAD R7, R9, UR10, RZ ;  /* 0x0000000a09077c24 */ /* 0x021fe4000f8e02ff */
        /* <DEDUP_REMOVED lines=8> */
[----:B------:R-:W-:Y:S02]  /*0570*/  IMAD.IADD R7, R11, 0x1, R15 ;  /* 0x000000010b077824 */ /* 0x000fe400078e020f */
[----:B------:R-:W-:Y:S01]  /*0580*/  IMAD.SHL.U32 R11, R10, 0x4, RZ ;  /* 0x000000040a0b7824 */ /* 0x000fe200078e00ff */
[C---:B------:R-:W-:Y:S01]  /*0590*/  SHF.L.U64.HI R20, R6.reuse, 0x2, R13 ;  /* 0x0000000206147819 */ /* 0x040fe2000001020d */
[----:B------:R-:W-:Y:S01]  /*05a0*/  IMAD.SHL.U32 R19, R6, 0x4, RZ ;  /* 0x0000000406137824 */ /* 0x000fe200078e00ff */
[----:B------:R-:W-:Y:S02]  /*05b0*/  SHF.L.U64.HI R18, R10, 0x2, R7 ;  /* 0x000000020a127819 */ /* 0x000fe40000010207 */
[----:B--2---:R-:W-:Y:S02]  /*05c0*/  IADD3 R14, P3, PT, R11, UR12, RZ ;  /* 0x0000000c0b0e7c10 */ /* 0x004fe4000ff7e0ff */
[----:B------:R-:W-:-:S02]  /*05d0*/  IADD3 R16, P1, PT, R19, UR14, RZ ;  /* 0x0000000e13107c10 */ /* 0x000fc4000ff3e0ff */
[C---:B------:R-:W-:Y:S02]  /*05e0*/  IADD3 R12, P2, PT, R11.reuse, UR8, RZ ;  /* 0x000000080b0c7c10 */ /* 0x040fe4000ff5e0ff */
[----:B------:R-:W-:Y:S02]  /*05f0*/  IADD3.X R15, PT, PT, R18, UR13, RZ, P3, !PT ;  /* 0x0000000d120f7c10 */ /* 0x000fe40009ffe4ff */
[----:B------:R-:W-:Y:S02]  /*0600*/  IADD3.X R17, PT, PT, R20, UR15, RZ, P1, !PT ;  /* 0x0000000f14117c10 */ /* 0x000fe40008ffe4ff */
[----:B------:R-:W-:Y:S02]  /*0610*/  IADD3.X R13, PT, PT, R18, UR9, RZ, P2, !PT ;  /* 0x00000009120d7c10 */ /* 0x000fe400097fe4ff */
[----:B------:R-:W2:Y:S04]  /*0620*/  LDG.E R15, desc[UR6][R14.64] ;  /* 0x000000060e0f7981 */ /* 0x000ea8000c1e1900 */
[----:B------:R-:W2:Y:S04]  /*0630*/  LDG.E R16, desc[UR6][R16.64] ;  /* 0x0000000610107981 */ /* 0x000ea8000c1e1900 */
[----:B------:R-:W4:Y:S01]  /*0640*/  LDG.E R12, desc[UR6][R12.64] ;  /* 0x000000060c0c7981 */ /* 0x000f22000c1e1900 */
[----:B---3--:R-:W-:-:S04]  /*0650*/  IADD3 R10, P1, PT, R11, UR18, RZ ;  /* 0x000000120b0a7c10 */ /* 0x008fc8000ff3e0ff */
[----:B------:R-:W-:Y:S02]  /*0660*/  IADD3.X R11, PT, PT, R18, UR19, RZ, P1, !PT ;  /* 0x00000013120b7c10 */ /* 0x000fe40008ffe4ff */
[----:B------:R-:W-:-:S05]  /*0670*/  IADD3 R5, P1, PT, R5, 0x1, RZ ;  /* 0x0000000105057810 */ /* 0x000fca0007f3e0ff */
[----:B------:R-:W-:Y:S01]  /*0680*/  IMAD.X R4, RZ, RZ, R4, P1 ;  /* 0x000000ffff047224 */ /* 0x000fe200008e0604 */
[----:B------:R-:W-:-:S04]  /*0690*/  ISETP.NE.U32.AND P1, PT, R5, RZ, PT ;  /* 0x000000ff0500720c */ /* 0x000fc80003f25070 */
[----:B------:R-:W-:Y:S02]  /*06a0*/  ISETP.NE.AND.EX P1, PT, R4, RZ, PT, P1 ;  /* 0x000000ff0400720c */ /* 0x000fe40003f25310 */
[----:B------:R-:W-:-:S04]  /*06b0*/  IADD3 R6, P2, PT, R19, UR16, RZ ;  /* 0x0000001013067c10 */ /* 0x000fc8000ff5e0ff */
[----:B------:R-:W-:Y:S01]  /*06c0*/  IADD3.X R7, PT, PT, R20, UR17, RZ, P2, !PT ;  /* 0x0000001114077c10 */ /* 0x000fe200097fe4ff */
[----:B------:R-:W-:Y:S02]  /*06d0*/  IMAD.IADD R29, R2, 0x1, R29 ;  /* 0x00000001021d7824 */ /* 0x000fe400078e021d */
[-C--:B--2---:R-:W-:Y:S01]  /*06e0*/  FMUL.FTZ R19, R16, R15.reuse ;  /* 0x0000000f10137220 */ /* 0x084fe20000410000 */
[----:B----4-:R-:W-:-:S04]  /*06f0*/  FMUL.FTZ R21, R12, R15 ;  /* 0x0000000f0c157220 */ /* 0x010fc80000410000 */
[----:B------:R0:W-:Y:S04]  /*0700*/  STG.E desc[UR6][R10.64], R19 ;  /* 0x000000130a007986 */ /* 0x0001e8000c101906 */
[----:B------:R0:W-:Y:S01]  /*0710*/  REDG.E.ADD.F32.FTZ.RN.STRONG.GPU desc[UR6][R6.64], R21 ;  /* 0x00000015060079a6 */ /* 0x0001e2000c12f306 */
[----:B------:R-:W-:Y:S05]  /*0720*/  @P1 BRA `(.L_x_51) ;  /* 0xfffffffc006c1947 */ /* 0x000fea000383ffff */
.L_x_50:
[----:B--23--:R-:W-:Y:S05]  /*0730*/  BSYNC.RECONVERGENT B0 ;  /* 0x0000000000007941 */ /* 0x00cfea0003800200 */
.L_x_49:
[----:B------:R-:W-:Y:S05]  /*0740*/  @!P0 EXIT ;  /* 0x000000000000894d */ /* 0x000fea0003800000 */
[----:B------:R-:W-:Y:S01]  /*0750*/  BSSY.RECONVERGENT B0, `(.L_x_52) ;  /* 0x0000071000007945 */ /* 0x000fe20003800200 */
[----:B------:R-:W-:Y:S01]  /*0760*/  IMAD.SHL.U32 R5, R2, 0x4, RZ ;  /* 0x0000000402057824 */ /* 0x000fe200078e00ff */
[----:B------:R-:W-:Y:S01]  /*0770*/  SHF.R.U32.HI R4, RZ, 0x1e, R2 ;  /* 0x0000001eff047819 */ /* 0x000fe20000011602 */
[----:B------:R-:W1:Y:S01]  /*0780*/  LDCU.64 UR8, c[0x0][0x3b8] ;  /* 0x00007700ff0877ac */ /* 0x000e620008000a00 */
[----:B------:R-:W2:Y:S01]  /*0790*/  LDCU.64 UR10, c[0x0][0x3a0] ;  /* 0x00007400ff0a77ac */ /* 0x000ea20008000a00 */
[----:B------:R-:W3:Y:S01]  /*07a0*/  LDCU.128 UR12, c[0x0][0x390] ;  /* 0x00007200ff0c77ac */ /* 0x000ee20008000c00 */
[----:B------:R-:W4:Y:S03]  /*07b0*/  LDCU.128 UR16, c[0x0][0x380] ;  /* 0x00007000ff1077ac */ /* 0x000f260008000c00 */
.L_x_53:
[----:B01---5:R-:W-:Y:S02]  /*07c0*/  IMAD R7, R9, UR8, RZ ;  /* 0x0000000809077c24 */ /* 0x023fe4000f8e02ff */
[----:B------:R-:W-:Y:S02]  /*07d0*/  IMAD R11, R3, UR8, RZ ;  /* 0x00000008030b7c24 */ /* 0x000fe4000f8e02ff */
[----:B------:R-:W-:Y:S02]  /*07e0*/  IMAD.U32 R13, RZ, RZ, UR4 ;  /* 0x00000004ff0d7e24 */ /* 0x000fe4000f8e00ff */
[----:B------:R-:W-:Y:S02]  /*07f0*/  IMAD.MOV.U32 R12, RZ, RZ, R29 ;  /* 0x000000ffff0c7224 */ /* 0x000fe400078e001d */
[----:B------:R-:W-:Y:S02]  /*0800*/  IMAD R6, R8, UR9, R7 ;  /* 0x0000000908067c24 */ /* 0x000fe4000f8e0207 */
[----:B------:R-:W-:-:S02]  /*0810*/  IMAD R7, R0, UR9, R11 ;  /* 0x0000000900077c24 */ /* 0x000fc4000f8e020b */
[----:B------:R-:W-:-:S04]  /*0820*/  IMAD.WIDE.U32 R10, R8, UR8, R12 ;  /* 0x00000008080a7c25 */ /* 0x000fc8000f8e000c */
[----:B------:R-:W-:-:S04]  /*0830*/  IMAD.WIDE.U32 R12, R0, UR8, R12 ;  /* 0x00000008000c7c25 */ /* 0x000fc8000f8e000c */
[----:B------:R-:W-:Y:S02]  /*0840*/  IMAD.IADD R15, R11, 0x1, R6 ;  /* 0x000000010b0f7824 */ /* 0x000fe400078e0206 */
[----:B------:R-:W-:Y:S02]  /*0850*/  IMAD.IADD R11, R13, 0x1, R7 ;  /* 0x000000010d0b7824 */ /* 0x000fe400078e0207 */
[C---:B------:R-:W-:Y:S01]  /*0860*/  IMAD.SHL.U32 R14, R10.reuse, 0x4, RZ ;  /* 0x000000040a0e7824 */ /* 0x040fe200078e00ff */
[----:B------:R-:W-:Y:S01]  /*0870*/  SHF.L.U64.HI R15, R10, 0x2, R15 ;  /* 0x000000020a0f7819 */ /* 0x000fe2000001020f */
[C---:B------:R-:W-:Y:S01]  /*0880*/  IMAD.SHL.U32 R17, R12.reuse, 0x4, RZ ;  /* 0x000000040c117824 */ /* 0x040fe200078e00ff */
[----:B------:R-:W-:Y:S02]  /*0890*/  SHF.L.U64.HI R16, R12, 0x2, R11 ;  /* 0x000000020c107819 */ /* 0x000fe4000001020b */
[----:B---3--:R-:W-:Y:S02]  /*08a0*/  IADD3 R20, P0, PT, R14, UR14, RZ ;  /* 0x0000000e0e147c10 */ /* 0x008fe4000ff1e0ff */
[----:B------:R-:W-:-:S02]  /*08b0*/  IADD3 R10, P2, PT, R17, UR12, RZ ;  /* 0x0000000c110a7c10 */ /* 0x000fc4000ff5e0ff */
[----:B--2---:R-:W-:Y:S02]  /*08c0*/  IADD3 R22, P1, PT, R17, UR10, RZ ;  /* 0x0000000a11167c10 */ /* 0x004fe4000ff3e0ff */
[----:B------:R-:W-:Y:S02]  /*08d0*/  IADD3.X R21, PT, PT, R15, UR15, RZ, P0, !PT ;  /* 0x0000000f0f157c10 */ /* 0x000fe400087fe4ff */
[C---:B------:R-:W-:Y:S02]  /*08e0*/  IADD3.X R11, PT, PT, R16.reuse, UR13, RZ, P2, !PT ;  /* 0x0000000d100b7c10 */ /* 0x040fe400097fe4ff */
[----:B------:R-:W-:Y:S01]  /*08f0*/  IADD3.X R23, PT, PT, R16, UR11, RZ, P1, !PT ;  /* 0x0000000b10177c10 */ /* 0x000fe20008ffe4ff */
[----:B------:R-:W2:Y:S04]  /*0900*/  LDG.E R25, desc[UR6][R20.64] ;  /* 0x0000000614197981 */ /* 0x000ea8000c1e1900 */
[----:B------:R-:W2:Y:S04]  /*0910*/  LDG.E R13, desc[UR6][R10.64] ;  /* 0x000000060a0d7981 */ /* 0x000ea8000c1e1900 */
[----:B------:R-:W3:Y:S01]  /*0920*/  LDG.E R26, desc[UR6][R22.64] ;  /* 0x00000006161a7981 */ /* 0x000ee2000c1e1900 */
[----:B----4-:R-:W-:-:S02]  /*0930*/  IADD3 R12, P0, PT, R17, UR18, RZ ;  /* 0x00000012110c7c10 */ /* 0x010fc4000ff1e0ff */
[----:B------:R-:W-:-:S04]  /*0940*/  IADD3 R14, P1, PT, R14, UR16, RZ ;  /* 0x000000100e0e7c10 */ /* 0x000fc8000ff3e0ff */
[----:B------:R-:W-:Y:S01]  /*0950*/  IADD3.X R15, PT, PT, R15, UR17, RZ, P1, !PT ;  /* 0x000000110f0f7c10 */ /* 0x000fe20008ffe4ff */
[-C--:B--2---:R-:W-:Y:S01]  /*0960*/  FMUL.FTZ R25, R25, R13.reuse ;  /* 0x0000000d19197220 */ /* 0x084fe20000410000 */
[----:B---3--:R-:W-:Y:S01]  /*0970*/  FMUL.FTZ R26, R26, R13 ;  /* 0x0000000d1a1a7220 */ /* 0x008fe20000410000 */
[----:B------:R-:W-:Y:S02]  /*0980*/  IADD3.X R13, PT, PT, R16, UR19, RZ, P0, !PT ;  /* 0x00000013100d7c10 */ /* 0x000fe400087fe4ff */
[C---:B------:R-:W-:Y:S02]  /*0990*/  IADD3 R18, P0, PT, R5.reuse, R20, RZ ;  /* 0x0000001405127210 */ /* 0x040fe40007f1e0ff */
[C---:B------:R-:W-:Y:S01]  /*09a0*/  IADD3 R20, P2, PT, R5.reuse, R10, RZ ;  /* 0x0000000a05147210 */ /* 0x040fe20007f5e0ff */
[----:B------:R0:W-:Y:S01]  /*09b0*/  STG.E desc[UR6][R12.64], R25 ;  /* 0x000000190c007986 */ /* 0x0001e2000c101906 */
[----:B------:R-:W-:Y:S01]  /*09c0*/  IADD3 R16, P1, PT, R5, R22, RZ ;  /* 0x0000001605107210 */ /* 0x000fe20007f3e0ff */
[----:B------:R-:W-:-:S02]  /*09d0*/  IMAD.X R19, R4, 0x1, R21, P0 ;  /* 0x0000000104137824 */ /* 0x000fc400000e0615 */
[C---:B------:R-:W-:Y:S01]  /*09e0*/  IMAD.X R21, R4.reuse, 0x1, R11, P2 ;  /* 0x0000000104157824 */ /* 0x040fe200010e060b */
[----:B------:R1:W-:Y:S01]  /*09f0*/  REDG.E.ADD.F32.FTZ.RN.STRONG.GPU desc[UR6][R14.64], R26 ;  /* 0x0000001a0e0079a6 */ /* 0x0003e2000c12f306 */
[----:B------:R-:W-:-:S03]  /*0a00*/  IMAD.X R17, R4, 0x1, R23, P1 ;  /* 0x0000000104117824 */ /* 0x000fc600008e0617 */
[----:B------:R-:W2:Y:S04]  /*0a10*/  LDG.E R18, desc[UR6][R18.64] ;  /* 0x0000000612127981 */ /* 0x000ea8000c1e1900 */
[----:B------:R3:W2:Y:S04]  /*0a20*/  LDG.E R27, desc[UR6][R20.64] ;  /* 0x00000006141b7981 */ /* 0x0006a8000c1e1900 */
[----:B------:R-:W4:Y:S01]  /*0a30*/  LDG.E R16, desc[UR6][R16.64] ;  /* 0x0000000610107981 */ /* 0x000f22000c1e1900 */
[----:B------:R-:W-:Y:S02]  /*0a40*/  IMAD R10, R2, 0x2, R29 ;  /* 0x00000002020a7824 */ /* 0x000fe400078e021d */
[----:B------:R-:W-:-:S02]  /*0a50*/  IMAD.MOV.U32 R11, RZ, RZ, RZ ;  /* 0x000000ffff0b7224 */ /* 0x000fc400078e00ff */
[----:B------:R-:W-:-:S04]  /*0a60*/  IMAD.WIDE.U32 R22, R8, UR8, R10 ;  /* 0x0000000808167c25 */ /* 0x000fc8000f8e000a */
[----:B------:R-:W-:Y:S02]  /*0a70*/  IMAD.IADD R23, R6, 0x1, R23 ;  /* 0x0000000106177824 */ /* 0x000fe400078e0217 */
[----:B0-----:R-:W-:-:S04]  /*0a80*/  IMAD.WIDE.U32 R24, R0, UR8, R10 ;  /* 0x0000000800187c25 */ /* 0x001fc8000f8e000a */
[C---:B------:R-:W-:Y:S01]  /*0a90*/  IMAD.SHL.U32 R11, R22.reuse, 0x4, RZ ;  /* 0x00000004160b7824 */ /* 0x040fe200078e00ff */
[----:B------:R-:W-:Y:S01]  /*0aa0*/  SHF.L.U64.HI R22, R22, 0x2, R23 ;  /* 0x0000000216167819 */ /* 0x000fe20000010217 */
[----:B------:R-:W-:Y:S02]  /*0ab0*/  IMAD.IADD R25, R7, 0x1, R25 ;  /* 0x0000000107197824 */ /* 0x000fe400078e0219 */
[C---:B------:R-:W-:Y:S01]  /*0ac0*/  IMAD.SHL.U32 R23, R24.reuse, 0x4, RZ ;  /* 0x0000000418177824 */ /* 0x040fe200078e00ff */
[C---:B------:R-:W-:Y:S02]  /*0ad0*/  IADD3 R12, P1, PT, R5.reuse, R12, RZ ;  /* 0x0000000c050c7210 */ /* 0x040fe40007f3e0ff */
[----:B------:R-:W-:Y:S02]  /*0ae0*/  SHF.L.U64.HI R24, R24, 0x2, R25 ;  /* 0x0000000218187819 */ /* 0x000fe40000010219 */
[----:B-1----:R-:W-:Y:S02]  /*0af0*/  IADD3 R14, P0, PT, R5, R14, RZ ;  /* 0x0000000e050e7210 */ /* 0x002fe40007f1e0ff */
[----:B---3--:R-:W-:Y:S01]  /*0b00*/  IADD3 R20, P3, PT, R23, UR12, RZ ;  /* 0x0000000c17147c10 */ /* 0x008fe2000ff7e0ff */
[----:B------:R-:W-:-:S02]  /*0b10*/  IMAD.X R13, R4, 0x1, R13, P1 ;  /* 0x00000001040d7824 */ /* 0x000fc400008e060d */
[----:B------:R-:W-:Y:S01]  /*0b20*/  IMAD.X R15, R4, 0x1, R15, P0 ;  /* 0x00000001040f7824 */ /* 0x000fe200000e060f */
[----:B------:R-:W-:Y:S01]  /*0b30*/  IADD3.X R21, PT, PT, R24, UR13, RZ, P3, !PT ;  /* 0x0000000d18157c10 */ /* 0x000fe20009ffe4ff */
[-C--:B--2---:R-:W-:Y:S01]  /*0b40*/  FMUL.FTZ R25, R18, R27.reuse ;  /* 0x0000001b12197220 */ /* 0x084fe20000410000 */
[----:B------:R-:W-:Y:S01]  /*0b50*/  IADD3 R18, P2, PT, R23, UR10, RZ ;  /* 0x0000000a17127c10 */ /* 0x000fe2000ff5e0ff */
[----:B----4-:R-:W-:Y:S01]  /*0b60*/  FMUL.FTZ R27, R16, R27 ;  /* 0x0000001b101b7220 */ /* 0x010fe20000410000 */
[----:B------:R-:W-:Y:S02]  /*0b70*/  IADD3 R16, P1, PT, R11, UR14, RZ ;  /* 0x0000000e0b107c10 */ /* 0x000fe4000ff3e0ff */
[----:B------:R-:W-:Y:S01]  /*0b80*/  IADD3.X R19, PT, PT, R24, UR11, RZ, P2, !PT ;  /* 0x0000000b18137c10 */ /* 0x000fe200097fe4ff */
[----:B------:R0:W-:Y:S01]  /*0b90*/  STG.E desc[UR6][R12.64], R25 ;  /* 0x000000190c007986 */ /* 0x0001e2000c101906 */
[----:B------:R-:W-:-:S03]  /*0ba0*/  IADD3.X R17, PT, PT, R22, UR15, RZ, P1, !PT ;  /* 0x0000000f16117c10 */ /* 0x000fc60008ffe4ff */
[----:B------:R1:W-:Y:S04]  /*0bb0*/  REDG.E.ADD.F32.FTZ.RN.STRONG.GPU desc[UR6][R14.64], R27 ;  /* 0x0000001b0e0079a6 */ /* 0x0003e8000c12f306 */
[----:B------:R-:W2:Y:S04]  /*0bc0*/  LDG.E R21, desc[UR6][R20.64] ;  /* 0x0000000614157981 */ /* 0x000ea8000c1e1900 */
[----:B------:R-:W2:Y:S04]  /*0bd0*/  LDG.E R18, desc[UR6][R18.64] ;  /* 0x0000000612127981 */ /* 0x000ea8000c1e1900 */
[----:B------:R3:W4:Y:S01]  /*0be0*/  LDG.E R26, desc[UR6][R16.64] ;  /* 0x00000006101a7981 */ /* 0x000722000c1e1900 */
[----:B------:R-:W-:-:S02]  /*0bf0*/  IMAD.IADD R28, R10, 0x1, R2 ;  /* 0x000000010a1c7824 */ /* 0x000fc400078e0202 */
[----:B------:R-:W-:Y:S02]  /*0c00*/  IMAD.MOV.U32 R29, RZ, RZ, RZ ;  /* 0x000000ffff1d7224 */ /* 0x000fe400078e00ff */
[----:B0-----:R-:W-:-:S04]  /*0c10*/  IMAD.WIDE.U32 R12, R0, UR8, R28 ;  /* 0x00000008000c7c25 */ /* 0x001fc8000f8e001c */
[----:B---3--:R-:W-:Y:S01]  /*0c20*/  IMAD.WIDE.U32 R16, R8, UR8, R28 ;  /* 0x0000000808107c25 */ /* 0x008fe2000f8e001c */
[----:B------:R-:W-:-:S03]  /*0c30*/  IADD3 R10, P1, PT, R11, UR16, RZ ;  /* 0x000000100b0a7c10 */ /* 0x000fc6000ff3e0ff */
[----:B------:R-:W-:Y:S02]  /*0c40*/  IMAD.IADD R7, R7, 0x1, R13 ;  /* 0x0000000107077824 */ /* 0x000fe400078e020d */
[----:B------:R-:W-:Y:S01]  /*0c50*/  IMAD.IADD R25, R6, 0x1, R17 ;  /* 0x0000000106197824 */ /* 0x000fe200078e0211 */
[----:B------:R-:W-:Y:S01]  /*0c60*/  IADD3 R6, P0, PT, R23, UR18, RZ ;  /* 0x0000001217067c10 */ /* 0x000fe2000ff1e0ff */
[----:B-1----:R-:W-:Y:S02]  /*0c70*/  IMAD.SHL.U32 R15, R12, 0x4, RZ ;  /* 0x000000040c0f7824 */ /* 0x002fe400078e00ff */
[----:B------:R-:W-:Y:S01]  /*0c80*/  IMAD.SHL.U32 R13, R16, 0x4, RZ ;  /* 0x00000004100d7824 */ /* 0x000fe200078e00ff */
[----:B------:R-:W-:Y:S02]  /*0c90*/  SHF.L.U64.HI R12, R12, 0x2, R7 ;  /* 0x000000020c0c7819 */ /* 0x000fe40000010207 */
[----:B------:R-:W-:Y:S02]  /*0ca0*/  IADD3.X R7, PT, PT, R24, UR19, RZ, P0, !PT ;  /* 0x0000001318077c10 */ /* 0x000fe400087fe4ff */
[----:B------:R-:W-:-:S02]  /*0cb0*/  SHF.L.U64.HI R14, R16, 0x2, R25 ;  /* 0x00000002100e7819 */ /* 0x000fc40000010219 */
[----:B------:R-:W-:Y:S02]  /*0cc0*/  IADD3.X R11, PT, PT, R22, UR17, RZ, P1, !PT ;  /* 0x00000011160b7c10 */ /* 0x000fe40008ffe4ff */
[----:B------:R-:W-:Y:S02]  /*0cd0*/  IADD3 R20, P0, PT, R13, UR14, RZ ;  /* 0x0000000e0d147c10 */ /* 0x000fe4000ff1e0ff */
[----:B------:R-:W-:-:S04]  /*0ce0*/  IADD3 R16, P1, PT, R15, UR10, RZ ;  /* 0x0000000a0f107c10 */ /* 0x000fc8000ff3e0ff */
[----:B------:R-:W-:Y:S01]  /*0cf0*/  IADD3.X R17, PT, PT, R12, UR11, RZ, P1, !PT ;  /* 0x0000000b0c117c10 */ /* 0x000fe20008ffe4ff */
[-C--:B--2---:R-:W-:Y:S01]  /*0d00*/  FMUL.FTZ R29, R18, R21.reuse ;  /* 0x00000015121d7220 */ /* 0x084fe20000410000 */
[----:B------:R-:W-:Y:S01]  /*0d10*/  IADD3 R18, P2, PT, R15, UR12, RZ ;  /* 0x0000000c0f127c10 */ /* 0x000fe2000ff5e0ff */
[----:B----4-:R-:W-:-:S03]  /*0d20*/  FMUL.FTZ R27, R26, R21 ;  /* 0x000000151a1b7220 */ /* 0x010fc60000410000 */
[----:B------:R-:W-:Y:S02]  /*0d30*/  IADD3.X R19, PT, PT, R12, UR13, RZ, P2, !PT ;  /* 0x0000000d0c137c10 */ /* 0x000fe400097fe4ff */
[----:B------:R-:W-:Y:S01]  /*0d40*/  IADD3.X R21, PT, PT, R14, UR15, RZ, P0, !PT ;  /* 0x0000000f0e157c10 */ /* 0x000fe200087fe4ff */
[----:B------:R-:W-:Y:S04]  /*0d50*/  STG.E desc[UR6][R6.64], R27 ;  /* 0x0000001b06007986 */ /* 0x000fe8000c101906 */
[----:B------:R0:W-:Y:S04]  /*0d60*/  REDG.E.ADD.F32.FTZ.RN.STRONG.GPU desc[UR6][R10.64], R29 ;  /* 0x0000001d0a0079a6 */ /* 0x0001e8000c12f306 */
[----:B------:R-:W2:Y:S04]  /*0d70*/  LDG.E R20, desc[UR6][R20.64] ;  /* 0x0000000614147981 */ /* 0x000ea8000c1e1900 */
[----:B------:R-:W2:Y:S04]  /*0d80*/  LDG.E R19, desc[UR6][R18.64] ;  /* 0x0000000612137981 */ /* 0x000ea8000c1e1900 */
[----:B------:R-:W3:Y:S01]  /*0d90*/  LDG.E R16, desc[UR6][R16.64] ;  /* 0x0000000610107981 */ /* 0x000ee2000c1e1900 */
[----:B------:R-:W-:Y:S01]  /*0da0*/  IADD3 R24, P0, PT, R15, UR18, RZ ;  /* 0x000000120f187c10 */ /* 0x000fe2000ff1e0ff */
[----:B0-----:R-:W-:-:S03]  /*0db0*/  IMAD.IADD R29, R28, 0x1, R2 ;  /* 0x000000011c1d7824 */ /* 0x001fc600078e0202 */
[----:B------:R-:W-:Y:S02]  /*0dc0*/  IADD3.X R25, PT, PT, R12, UR19, RZ, P0, !PT ;  /* 0x000000130c197c10 */ /* 0x000fe400087fe4ff */
[----:B------:R-:W-:-:S04]  /*0dd0*/  ISETP.GE.U32.AND P0, PT, R29, UR8, PT ;  /* 0x000000081d007c0c */ /* 0x000fc8000bf06070 */
[----:B------:R-:W-:Y:S02]  /*0de0*/  ISETP.GE.U32.AND.EX P0, PT, RZ, UR9, PT, P0 ;  /* 0x00000009ff007c0c */ /* 0x000fe4000bf06100 */
[----:B------:R-:W-:-:S04]  /*0df0*/  IADD3 R22, P1, PT, R13, UR16, RZ ;  /* 0x000000100d167c10 */ /* 0x000fc8000ff3e0ff */
[----:B------:R-:W-:Y:S01]  /*0e00*/  IADD3.X R23, PT, PT, R14, UR17, RZ, P1, !PT ;  /* 0x000000110e177c10 */ /* 0x000fe20008ffe4ff */
[-C--:B--2---:R-:W-:Y:S01]  /*0e10*/  FMUL.FTZ R7, R20, R19.reuse ;  /* 0x0000001314077220 */ /* 0x084fe20000410000 */
[----:B---3--:R-:W-:-:S04]  /*0e20*/  FMUL.FTZ R13, R16, R19 ;  /* 0x00000013100d7220 */ /* 0x008fc80000410000 */
[----:B------:R0:W-:Y:S04]  /*0e30*/  STG.E desc[UR6][R24.64], R7 ;  /* 0x0000000718007986 */ /* 0x0001e8000c101906 */
[----:B------:R0:W-:Y:S01]  /*0e40*/  REDG.E.ADD.F32.FTZ.RN.STRONG.GPU desc[UR6][R22.64], R13 ;  /* 0x0000000d160079a6 */ /* 0x0001e2000c12f306 */
[----:B------:R-:W-:Y:S05]  /*0e50*/  @!P0 BRA `(.L_x_53) ;  /* 0xfffffff800588947 */ /* 0x000fea000383ffff */
[----:B------:R-:W-:Y:S05]  /*0e60*/  BSYNC.RECONVERGENT B0 ;  /* 0x0000000000007941 */ /* 0x000fea0003800200 */
.L_x_52:
[----:B------:R-:W-:Y:S05]  /*0e70*/  EXIT ;  /* 0x000000000000794d */ /* 0x000fea0003800000 */
        .weak           $__internal_3_$__cuda_sm20_div_u64
        .type           $__internal_3_$__cuda_sm20_div_u64,@function
        .size           $__internal_3_$__cuda_sm20_div_u64,(.L_x_76 - $__internal_3_$__cuda_sm20_div_u64)
$__internal_3_$__cuda_sm20_div_u64:
        /* <DEDUP_REMOVED lines=65> */
[----:B------:R-:W-:Y:S06]  /*1290*/  RET.REL.NODEC R6 `(_Z23index_mul_2d_grad_floatPfS_PKfS1_S1_PKlll) ;  /* 0xffffffec06587950 */ /* 0x000fec0003c3ffff */
.L_x_54:
        /* <DEDUP_REMOVED lines=14> */
.L_x_76:


//--------------------- .text._Z29index_mul_2d_grad_float_dim64PfS_PKfS1_S1_PKll --------------------------
	.section	.text._Z29index_mul_2d_grad_float_dim64PfS_PKfS1_S1_PKll,"ax",@progbits
	.align	128
        .global         _Z29index_mul_2d_grad_float_dim64PfS_PKfS1_S1_PKll
        .type           _Z29index_mul_2d_grad_float_dim64PfS_PKfS1_S1_PKll,@function
        .size           _Z29index_mul_2d_grad_float_dim64PfS_PKfS1_S1_PKll,(.L_x_84 - _Z29index_mul_2d_grad_float_dim64PfS_PKfS1_S1_PKll)
        .other          _Z29index_mul_2d_grad_float_dim64PfS_PKfS1_S1_PKll,@"STO_CUDA_ENTRY STV_DEFAULT"
_Z29index_mul_2d_grad_float_dim64PfS_PKfS1_S1_PKll:
.text._Z29index_mul_2d_grad_float_dim64PfS_PKfS1_S1_PKll:
        /* <DEDUP_REMOVED lines=11> */
[----:B------:R-:W1:Y:S01]  /*00b0*/  S2R R17, SR_TID.X ;  /* 0x0000000000117919 */ /* 0x000e620000002100 */
[----:B------:R-:W2:Y:S01]  /*00c0*/  LDC.64 R4, c[0x0][0x390] ;  /* 0x0000e400ff047b82 */ /* 0x000ea20000000a00 */
[----:B------:R-:W3:Y:S07]  /*00d0*/  LDCU.64 UR4, c[0x0][0x358] ;  /* 0x00006b00ff0477ac */ /* 0x000eee0008000a00 */
[----:B------:R-:W4:Y:S01]  /*00e0*/  LDC.64 R12, c[0x0][0x3a0] ;  /* 0x0000e800ff0c7b82 */ /* 0x000f220000000a00 */
[----:B0-----:R-:W-:-:S04]  /*00f0*/  LEA R2, P0, R0, UR6, 0x3 ;  /* 0x0000000600027c11 */ /* 0x001fc8000f8018ff */
[C---:B------:R-:W-:Y:S01]  /*0100*/  LEA.HI.X R3, R0.reuse, UR7, R3, 0x3, P0 ;  /* 0x0000000700037c11 */ /* 0x040fe200080f1c03 */
[----:B------:R-:W0:Y:S05]  /*0110*/  LDCU.64 UR6, c[0x0][0x398] ;  /* 0x00007300ff0677ac */ /* 0x000e2a0008000a00 */
[----:B---3--:R-:W3:Y:S01]  /*0120*/  LDG.E.64 R2, desc[UR4][R2.64] ;  /* 0x0000000402027981 */ /* 0x008ee2000c1e1b00 */
[----:B-1----:R-:W-:-:S04]  /*0130*/  IMAD R0, R0, 0x10, R17 ;  /* 0x0000001000007824 */ /* 0x002fc800078e0211 */
[----:B--2---:R-:W-:-:S04]  /*0140*/  IMAD.WIDE R4, R0, 0x10, R4 ;  /* 0x0000001000047825 */ /* 0x004fc800078e0204 */
[----:B----4-:R-:W-:Y:S02]  /*0150*/  IMAD.WIDE R12, R0, 0x10, R12 ;  /* 0x00000010000c7825 */ /* 0x010fe400078e020c */
[----:B------:R-:W2:Y:S04]  /*0160*/  LDG.E.128 R4, desc[UR4][R4.64] ;  /* 0x0000000404047981 */ /* 0x000ea8000c1e1d00 */
[----:B------:R-:W2:Y:S01]  /*0170*/  LDG.E.128 R12, desc[UR4][R12.64] ;  /* 0x000000040c0c7981 */ /* 0x000ea2000c1e1d00 */
[----:B---3--:R-:W-:-:S04]  /*0180*/  LEA R9, P0, R2, R17, 0x4 ;  /* 0x0000001102097211 */ /* 0x008fc800078020ff */
[----:B------:R-:W-:Y:S02]  /*0190*/  LEA.HI.X R10, R2, RZ, R3, 0x4, P0 ;  /* 0x000000ff020a7211 */ /* 0x000fe400000f2403 */
[----:B0-----:R-:W-:-:S04]  /*01a0*/  LEA R8, P0, R9, UR6, 0x4 ;  /* 0x0000000609087c11 */ /* 0x001fc8000f8020ff */
[----:B------:R-:W-:Y:S01]  /*01b0*/  LEA.HI.X R9, R9, UR7, R10, 0x4, P0 ;  /* 0x0000000709097c11 */ /* 0x000fe200080f240a */
[----:B------:R-:W0:Y:S05]  /*01c0*/  LDCU.64 UR6, c[0x0][0x380] ;  /* 0x00007000ff0677ac */ /* 0x000e2a0008000a00 */
[----:B------:R-:W3:Y:S01]  /*01d0*/  LDG.E.128 R8, desc[UR4][R8.64] ;  /* 0x0000000408087981 */ /* 0x000ee2000c1e1d00 */
[----:B------:R-:W-:Y:S01]  /*01e0*/  SHF.L.U32 R17, R17, 0x2, RZ ;  /* 0x0000000211117819 */ /* 0x000fe200000006ff */
[----:B--2---:R-:W-:Y:S01]  /*01f0*/  FMUL.FTZ R19, R5, R13 ;  /* 0x0000000d05137220 */ /* 0x004fe20000410000 */
[----:B------:R-:W-:Y:S02]  /*0200*/  FMUL.FTZ R21, R6, R14 ;  /* 0x0000000e06157220 */ /* 0x000fe40000410000 */
[----:B------:R-:W-:Y:S01]  /*0210*/  LEA R17, P0, R2, R17, 0x6 ;  /* 0x0000001102117211 */ /* 0x000fe200078030ff */
[----:B------:R-:W-:-:S03]  /*0220*/  FMUL.FTZ R15, R7, R15 ;  /* 0x0000000f070f7220 */ /* 0x000fc60000410000 */
[----:B------:R-:W-:Y:S02]  /*0230*/  LEA.HI.X R16, R2, RZ, R3, 0x6, P0 ;  /* 0x000000ff02107211 */ /* 0x000fe400000f3403 */
[----:B0-----:R-:W-:-:S04]  /*0240*/  LEA R2, P0, R17, UR6, 0x2 ;  /* 0x0000000611027c11 */ /* 0x001fc8000f8010ff */
[----:B------:R-:W-:Y:S01]  /*0250*/  LEA.HI.X R3, R17, UR7, R16, 0x2, P0 ;  /* 0x0000000711037c11 */ /* 0x000fe200080f1410 */
[C---:B------:R-:W-:Y:S02]  /*0260*/  FMUL.FTZ R17, R4.reuse, R12 ;  /* 0x0000000c04117220 */ /* 0x040fe40000410000 */
[----:B------:R-:W0:Y:S03]  /*0270*/  LDC.64 R12, c[0x0][0x388] ;  /* 0x0000e200ff0c7b82 */ /* 0x000e260000000a00 */
[----:B------:R-:W-:Y:S04]  /*0280*/  REDG.E.ADD.F32.FTZ.RN.STRONG.GPU desc[UR4][R2.64], R17 ;  /* 0x00000011020079a6 */ /* 0x000fe8000c12f304 */
[----:B------:R-:W-:Y:S04]  /*0290*/  REDG.E.ADD.F32.FTZ.RN.STRONG.GPU desc[UR4][R2.64+0x4], R19 ;  /* 0x00000413020079a6 */ /* 0x000fe8000c12f304 */
[----:B------:R-:W-:Y:S04]  /*02a0*/  REDG.E.ADD.F32.FTZ.RN.STRONG.GPU desc[UR4][R2.64+0x8], R21 ;  /* 0x00000815020079a6 */ /* 0x000fe8000c12f304 */
[----:B------:R-:W-:Y:S01]  /*02b0*/  REDG.E.ADD.F32.FTZ.RN.STRONG.GPU desc[UR4][R2.64+0xc], R15 ;  /* 0x00000c0f020079a6 */ /* 0x000fe2000c12f304 */
[----:B---3--:R-:W-:Y:S01]  /*02c0*/  FMUL.FTZ R8, R4, R8 ;  /* 0x0000000804087220 */ /* 0x008fe20000410000 */
[----:B------:R-:W-:Y:S01]  /*02d0*/  FMUL.FTZ R9, R5, R9 ;  /* 0x0000000905097220 */ /* 0x000fe20000410000 */
[----:B------:R-:W-:Y:S01]  /*02e0*/  FMUL.FTZ R10, R6, R10 ;  /* 0x0000000a060a7220 */ /* 0x000fe20000410000 */
[----:B------:R-:W-:Y:S01]  /*02f0*/  FMUL.FTZ R11, R7, R11 ;  /* 0x0000000b070b7220 */ /* 0x000fe20000410000 */
[----:B0-----:R-:W-:-:S05]  /*0300*/  IMAD.WIDE R4, R0, 0x10, R12 ;  /* 0x0000001000047825 */ /* 0x001fca00078e020c */
[----:B------:R-:W-:Y:S01]  /*0310*/  STG.E.128 desc[UR4][R4.64], R8 ;  /* 0x0000000804007986 */ /* 0x000fe2000c101d04 */
[----:B------:R-:W-:Y:S05]  /*0320*/  EXIT ;  /* 0x000000000000794d */ /* 0x000fea0003800000 */
.L_x_55:
        /* <DEDUP_REMOVED lines=13> */
.L_x_84:


//--------------------- .text._Z17index_mul_2d_halfPN3c104HalfEPKS0_S3_PKlll --------------------------
	.section	.text._Z17index_mul_2d_halfPN3c104HalfEPKS0_S3_PKlll,"ax",@progbits
	.align	128
        .global         _Z17index_mul_2d_halfPN3c104HalfEPKS0_S3_PKlll
        .type           _Z17index_mul_2d_halfPN3c104HalfEPKS0_S3_PKlll,@function
        .size           _Z17index_mul_2d_halfPN3c104HalfEPKS0_S3_PKlll,(.L_x_77 - _Z17index_mul_2d_halfPN3c104HalfEPKS0_S3_PKlll)
        .other          _Z17index_mul_2d_halfPN3c104HalfEPKS0_S3_PKlll,@"STO_CUDA_ENTRY STV_DEFAULT"
_Z17index_mul_2d_halfPN3c104HalfEPKS0_S3_PKlll:
.text._Z17index_mul_2d_halfPN3c104HalfEPKS0_S3_PKlll:
        /* <DEDUP_REMOVED lines=53> */
[----:B------:R-:W-:Y:S02]  /*0350*/  @P1 IADD3 R8, PT, PT, R8, 0x1, RZ ;  /* 0x0000000108081810 */ /* 0x000fe40007ffe0ff */
[----:B------:R-:W-:Y:S01]  /*0360*/  @!P2 LOP3.LUT R8, RZ, R4, RZ, 0x33, !PT ;  /* 0x00000004ff08a212 */ /* 0x000fe200078e33ff */
[----:B------:R-:W-:Y:S06]  /*0370*/  BRA `(.L_x_58) ;  /* 0x0000000000107947 */ /* 0x000fec0003800000 */
.L_x_57:
[----:B------:R-:W-:-:S07]  /*0380*/  MOV R8, 0x3a0 ;  /* 0x000003a000087802 */ /* 0x000fce0000000f00 */
[----:B-----5:R-:W-:Y:S05]  /*0390*/  CALL.REL.NOINC `($__internal_4_$__cuda_sm20_div_u64) ;  /* 0x0000000800287944 */ /* 0x020fea0003c00000 */
[----:B------:R-:W-:Y:S02]  /*03a0*/  IMAD.MOV.U32 R8, RZ, RZ, R7 ;  /* 0x000000ffff087224 */ /* 0x000fe400078e0007 */
[----:B------:R-:W-:-:S07]  /*03b0*/  IMAD.MOV.U32 R9, RZ, RZ, R10 ;  /* 0x000000ffff097224 */ /* 0x000fce00078e000a */
.L_x_58:
[----:B------:R-:W-:Y:S05]  /*03c0*/  BSYNC.RECONVERGENT B0 ;  /* 0x0000000000007941 */ /* 0x000fea0003800200 */
.L_x_56:
        /* <DEDUP_REMOVED lines=10> */
[----:B------:R-:W-:-:S13]  /*0470*/  ISETP.NE.AND.EX P1, PT, RZ, RZ, PT, P1 ;  /* 0x000000ffff00720c */ /* 0x000fda0003f25310 */
[----:B01----:R-:W-:Y:S05]  /*0480*/  @!P1 BRA `(.L_x_60) ;  /* 0x00000000008c9947 */ /* 0x003fea0003800000 */
[----:B------:R-:W-:-:S05]  /*0490*/  VIADD R7, R6, 0x1 ;  /* 0x0000000106077836 */ /* 0x000fca0000000000 */
[----:B------:R-:W-:-:S04]  /*04a0*/  LOP3.LUT R7, R7, 0x3, RZ, 0xc0, !PT ;  /* 0x0000000307077812 */ /* 0x000fc800078ec0ff */
[----:B------:R-:W-:-:S05]  /*04b0*/  IADD3 R7, P1, PT, RZ, -R7, RZ ;  /* 0x80000007ff077210 */ /* 0x000fca0007f3e0ff */
[----:B------:R-:W-:-:S08]  /*04c0*/  IMAD.X R6, RZ, RZ, -0x1, P1 ;  /* 0xffffffffff067424 */ /* 0x000fd000008e06ff */
.L_x_61:
[----:B------:R-:W-:Y:S01]  /*04d0*/  MOV R9, UR4 ;  /* 0x0000000400097c02 */ /* 0x000fe20008000f00 */
[----:B------:R-:W-:Y:S02]  /*04e0*/  IMAD R15, R5, UR10, RZ ;  /* 0x0000000a050f7c24 */ /* 0x000fe4000f8e02ff */
[----:B------:R-:W-:Y:S02]  /*04f0*/  IMAD.MOV.U32 R8, RZ, RZ, R13 ;  /* 0x000000ffff087224 */ /* 0x000fe400078e000d */
[----:B-----5:R-:W-:Y:S02]  /*0500*/  IMAD R11, R3, UR10, RZ ;  /* 0x0000000a030b7c24 */ /* 0x020fe4000f8e02ff */
[C---:B------:R-:W-:Y:S02]  /*0510*/  IMAD R19, R0.reuse, UR11, R15 ;  /* 0x0000000b00137c24 */ /* 0x040fe4000f8e020f */
[----:B------:R-:W-:-:S04]  /*0520*/  IMAD.WIDE.U32 R14, R0, UR10, R8 ;  /* 0x0000000a000e7c25 */ /* 0x000fc8000f8e0008 */
[C---:B------:R-:W-:Y:S02]  /*0530*/  IMAD R17, R2.reuse, UR11, R11 ;  /* 0x0000000b02117c24 */ /* 0x040fe4000f8e020b */
[----:B------:R-:W-:Y:S02]  /*0540*/  IMAD.IADD R11, R15, 0x1, R19 ;  /* 0x000000010f0b7824 */ /* 0x000fe400078e0213 */
[----:B------:R-:W-:-:S03]  /*0550*/  IMAD.WIDE.U32 R8, R2, UR10, R8 ;  /* 0x0000000a02087c25 */ /* 0x000fc6000f8e0008 */
[C---:B------:R-:W-:Y:S01]  /*0560*/  SHF.L.U64.HI R16, R14.reuse, 0x1, R11 ;  /* 0x000000010e107819 */ /* 0x040fe2000001020b */
[----:B------:R-:W-:Y:S01]  /*0570*/  IMAD.SHL.U32 R12, R14, 0x2, RZ ;  /* 0x000000020e0c7824 */ /* 0x000fe200078e00ff */
[----:B--2---:R-:W-:Y:S01]  /*0580*/  LEA R10, P1, R8, UR14, 0x1 ;  /* 0x0000000e080a7c11 */ /* 0x004fe2000f8208ff */
[----:B------:R-:W-:-:S03]  /*0590*/  IMAD.IADD R9, R9, 0x1, R17 ;  /* 0x0000000109097824 */ /* 0x000fc600078e0211 */
[----:B------:R-:W-:Y:S02]  /*05a0*/  IADD3 R14, P2, PT, R12, UR8, RZ ;  /* 0x000000080c0e7c10 */ /* 0x000fe4000ff5e0ff */
[----:B------:R-:W-:Y:S02]  /*05b0*/  LEA.HI.X R11, R8, UR15, R9, 0x1, P1 ;  /* 0x0000000f080b7c11 */ /* 0x000fe400088f0c09 */
[----:B------:R-:W-:-:S03]  /*05c0*/  IADD3.X R15, PT, PT, R16, UR9, RZ, P2, !PT ;  /* 0x00000009100f7c10 */ /* 0x000fc600097fe4ff */
[----:B------:R-:W2:Y:S04]  /*05d0*/  LDG.E.U16 R10, desc[UR6][R10.64] ;  /* 0x000000060a0a7981 */ /* 0x000ea8000c1e1500 */
[----:B------:R-:W3:Y:S01]  /*05e0*/  LDG.E.U16 R14, desc[UR6][R14.64] ;  /* 0x000000060e0e7981 */ /* 0x000ee2000c1e1500 */
[----:B------:R-:W-:Y:S02]  /*05f0*/  IMAD.IADD R13, R4, 0x1, R13 ;  /* 0x00000001040d7824 */ /* 0x000fe400078e020d */
[----:B--2---:R-:W-:Y:S02]  /*0600*/  HADD2.F32 R8, -RZ, R10.H0_H0 ;  /* 0x2000000aff087230 */ /* 0x004fe40000004100 */
[----:B---3--:R-:W-:-:S05]  /*0610*/  HADD2.F32 R9, -RZ, R14.H0_H0 ;  /* 0x2000000eff097230 */ /* 0x008fca0000004100 */
[----:B------:R-:W-:Y:S01]  /*0620*/  FMUL.FTZ R9, R8, R9 ;  /* 0x0000000908097220 */ /* 0x000fe20000410000 */
[----:B------:R-:W-:-:S04]  /*0630*/  IADD3 R8, P1, PT, R12, UR12, RZ ;  /* 0x0000000c0c087c10 */ /* 0x000fc8000ff3e0ff */
[----:B------:R-:W-:Y:S02]  /*0640*/  F2FP.F16.F32.PACK_AB R11, RZ, R9 ;  /* 0x00000009ff0b723e */ /* 0x000fe400000000ff */
[----:B------:R-:W-:Y:S02]  /*0650*/  IADD3.X R9, PT, PT, R16, UR13, RZ, P1, !PT ;  /* 0x0000000d10097c10 */ /* 0x000fe40008ffe4ff */
[----:B------:R-:W-:-:S03]  /*0660*/  IADD3 R7, P1, PT, R7, 0x1, RZ ;  /* 0x0000000107077810 */ /* 0x000fc60007f3e0ff */
[----:B------:R0:W-:Y:S02]  /*0670*/  STG.E.U16 desc[UR6][R8.64], R11 ;  /* 0x0000000b08007986 */ /* 0x0001e4000c101506 */
[----:B------:R-:W-:Y:S01]  /*0680*/  IMAD.X R6, RZ, RZ, R6, P1 ;  /* 0x000000ffff067224 */ /* 0x000fe200008e0606 */
[----:B------:R-:W-:-:S04]  /*0690*/  ISETP.NE.U32.AND P1, PT, R7, RZ, PT ;  /* 0x000000ff0700720c */ /* 0x000fc80003f25070 */
[----:B------:R-:W-:-:S13]  /*06a0*/  ISETP.NE.AND.EX P1, PT, R6, RZ, PT, P1 ;  /* 0x000000ff0600720c */ /* 0x000fda0003f25310 */
[----:B0-----:R-:W-:Y:S05]  /*06b0*/  @P1 BRA `(.L_x_61) ;  /* 0xfffffffc00841947 */ /* 0x001fea000383ffff */
.L_x_60:
[----:B--2---:R-:W-:Y:S05]  /*06c0*/  BSYNC.RECONVERGENT B0 ;  /* 0x0000000000007941 */ /* 0x004fea0003800200 */
.L_x_59:
[----:B------:R-:W-:Y:S05]  /*06d0*/  @!P0 EXIT ;  /* 0x000000000000894d */ /* 0x000fea0003800000 */
[----:B------:R-:W-:Y:S01]  /*06e0*/  SHF.L.U32 R11, R4, 0x1, RZ ;  /* 0x00000001040b7819 */ /* 0x000fe200000006ff */
[----:B------:R-:W0:Y:S01]  /*06f0*/  LDCU.64 UR8, c[0x0][0x3a8] ;  /* 0x00007500ff0877ac */ /* 0x000e220008000a00 */
[----:B------:R-:W-:Y:S01]  /*0700*/  SHF.R.U32.HI R9, RZ, 0x1f, R4 ;  /* 0x0000001fff097819 */ /* 0x000fe20000011604 */
[----:B------:R-:W1:Y:S01]  /*0710*/  LDCU.64 UR10, c[0x0][0x390] ;  /* 0x00007200ff0a77ac */ /* 0x000e620008000a00 */
[----:B------:R-:W2:Y:S05]  /*0720*/  LDCU.128 UR12, c[0x0][0x380] ;  /* 0x00007000ff0c77ac */ /* 0x000eaa0008000c00 */
.L_x_62:
[----:B0-----:R-:W-:Y:S02]  /*0730*/  IMAD R17, R5, UR8, RZ ;  /* 0x0000000805117c24 */ /* 0x001fe4000f8e02ff */
[----:B------:R-:W-:Y:S02]  /*0740*/  IMAD.U32 R7, RZ, RZ, UR4 ;  /* 0x00000004ff077e24 */ /* 0x000fe4000f8e00ff */
[----:B------:R-:W-:Y:S02]  /*0750*/  IMAD.MOV.U32 R6, RZ, RZ, R13 ;  /* 0x000000ffff067224 */ /* 0x000fe400078e000d */
[C---:B------:R-:W-:Y:S02]  /*0760*/  IMAD R10, R0.reuse, UR9, R17 ;  /* 0x00000009000a7c24 */ /* 0x040fe4000f8e0211 */
[----:B-----5:R-:W-:Y:S02]  /*0770*/  IMAD R15, R3, UR8, RZ ;  /* 0x00000008030f7c24 */ /* 0x020fe4000f8e02ff */
[----:B------:R-:W-:-:S04]  /*0780*/  IMAD.WIDE.U32 R16, R0, UR8, R6 ;  /* 0x0000000800107c25 */ /* 0x000fc8000f8e0006 */
[C---:B------:R-:W-:Y:S02]  /*0790*/  IMAD R8, R2.reuse, UR9, R15 ;  /* 0x0000000902087c24 */ /* 0x040fe4000f8e020f */
[----:B------:R-:W-:-:S04]  /*07a0*/  IMAD.WIDE.U32 R6, R2, UR8, R6 ;  /* 0x0000000802067c25 */ /* 0x000fc8000f8e0006 */
[----:B------:R-:W-:Y:S01]  /*07b0*/  IMAD.IADD R17, R17, 0x1, R10 ;  /* 0x0000000111117824 */ /* 0x000fe200078e020a */
[----:B--2---:R-:W-:Y:S01]  /*07c0*/  LEA R14, P0, R6, UR14, 0x1 ;  /* 0x0000000e060e7c11 */ /* 0x004fe2000f8008ff */
[C---:B------:R-:W-:Y:S02]  /*07d0*/  IMAD.SHL.U32 R18, R16.reuse, 0x2, RZ ;  /* 0x0000000210127824 */ /* 0x040fe400078e00ff */
[----:B------:R-:W-:Y:S01]  /*07e0*/  IMAD.IADD R15, R7, 0x1, R8 ;  /* 0x00000001070f7824 */ /* 0x000fe200078e0208 */
[----:B------:R-:W-:Y:S02]  /*07f0*/  SHF.L.U64.HI R7, R16, 0x1, R17 ;  /* 0x0000000110077819 */ /* 0x000fe40000010211 */
[----:B-1----:R-:W-:Y:S02]  /*0800*/  IADD3 R16, P1, PT, R18, UR10, RZ ;  /* 0x0000000a12107c10 */ /* 0x002fe4000ff3e0ff */
[----:B------:R-:W-:Y:S02]  /*0810*/  LEA.HI.X R15, R6, UR15, R15, 0x1, P0 ;  /* 0x0000000f060f7c11 */ /* 0x000fe400080f0c0f */
[----:B------:R-:W-:-:S03]  /*0820*/  IADD3.X R17, PT, PT, R7, UR11, RZ, P1, !PT ;  /* 0x0000000b07117c10 */ /* 0x000fc60008ffe4ff */
[----:B------:R-:W2:Y:S04]  /*0830*/  LDG.E.U16 R6, desc[UR6][R14.64] ;  /* 0x000000060e067981 */ /* 0x000ea8000c1e1500 */
[----:B------:R-:W3:Y:S01]  /*0840*/  LDG.E.U16 R12, desc[UR6][R16.64] ;  /* 0x00000006100c7981 */ /* 0x000ee2000c1e1500 */
[----:B------:R-:W-:-:S05]  /*0850*/  IADD3 R20, P0, PT, R11, R14, RZ ;  /* 0x0000000e0b147210 */ /* 0x000fca0007f1e0ff */
[----:B------:R-:W-:Y:S02]  /*0860*/  IMAD.X R21, R9, 0x1, R15, P0 ;  /* 0x0000000109157824 */ /* 0x000fe400000e060f */
[----:B--2---:R-:W-:Y:S02]  /*0870*/  HADD2.F32 R6, -RZ, R6.H0_H0 ;  /* 0x20000006ff067230 */ /* 0x004fe40000004100 */
[----:B---3--:R-:W-:-:S05]  /*0880*/  HADD2.F32 R19, -RZ, R12.H0_H0 ;  /* 0x2000000cff137230 */ /* 0x008fca0000004100 */
[----:B------:R-:W-:Y:S01]  /*0890*/  FMUL.FTZ R19, R6, R19 ;  /* 0x0000001306137220 */ /* 0x000fe20000410000 */
[----:B------:R-:W-:Y:S02]  /*08a0*/  IADD3 R6, P2, PT, R18, UR12, RZ ;  /* 0x0000000c12067c10 */ /* 0x000fe4000ff5e0ff */
[----:B------:R-:W-:Y:S02]  /*08b0*/  IADD3 R18, P1, PT, R11, R16, RZ ;  /* 0x000000100b127210 */ /* 0x000fe40007f3e0ff */
[----:B------:R-:W-:Y:S02]  /*08c0*/  F2FP.F16.F32.PACK_AB R12, RZ, R19 ;  /* 0x00000013ff0c723e */ /* 0x000fe400000000ff */
[----:B------:R-:W-:Y:S02]  /*08d0*/  IADD3.X R19, PT, PT, R9, R17, RZ, P1, !PT ;  /* 0x0000001109137210 */ /* 0x000fe40000ffe4ff */
[----:B------:R-:W-:Y:S02]  /*08e0*/  IADD3.X R7, PT, PT, R7, UR13, RZ, P2, !PT ;  /* 0x0000000d07077c10 */ /* 0x000fe400097fe4ff */
[----:B------:R-:W-:-:S05]  /*08f0*/  PRMT R17, R12, 0x7610, R17 ;  /* 0x000076100c117816 */ /* 0x000fca0000000011 */
[----:B------:R0:W-:Y:S04]  /*0900*/  STG.E.U16 desc[UR6][R6.64], R17 ;  /* 0x0000001106007986 */ /* 0x0001e8000c101506 */
[----:B------:R-:W2:Y:S04]  /*0910*/  LDG.E.U16 R12, desc[UR6][R20.64] ;  /* 0x00000006140c7981 */ /* 0x000ea8000c1e1500 */
[----:B------:R-:W3:Y:S01]  /*0920*/  LDG.E.U16 R14, desc[UR6][R18.64] ;  /* 0x00000006120e7981 */ /* 0x000ee2000c1e1500 */
[C---:B------:R-:W-:Y:S02]  /*0930*/  IADD3 R16, P1, PT, R11.reuse, R20, RZ ;  /* 0x000000140b107210 */ /* 0x040fe40007f3e0ff */
[----:B------:R-:W-:-:S03]  /*0940*/  IADD3 R22, P2, PT, R11, R18, RZ ;  /* 0x000000120b167210 */ /* 0x000fc60007f5e0ff */
[C---:B0-----:R-:W-:Y:S02]  /*0950*/  IMAD.X R17, R9.reuse, 0x1, R21, P1 ;  /* 0x0000000109117824 */ /* 0x041fe400008e0615 */
[----:B------:R-:W-:Y:S02]  /*0960*/  IMAD.X R23, R9, 0x1, R19, P2 ;  /* 0x0000000109177824 */ /* 0x000fe400010e0613 */
[----:B--2---:R-:W-:Y:S02]  /*0970*/  HADD2.F32 R12, -RZ, R12.H0_H0 ;  /* 0x2000000cff0c7230 */ /* 0x004fe40000004100 */
[----:B---3--:R-:W-:Y:S01]  /*0980*/  HADD2.F32 R15, -RZ, R14.H0_H0 ;  /* 0x2000000eff0f7230 */ /* 0x008fe20000004100 */
[----:B------:R-:W-:-:S04]  /*0990*/  IADD3 R14, P0, PT, R11, R6, RZ ;  /* 0x000000060b0e7210 */ /* 0x000fc80007f1e0ff */
[----:B------:R-:W-:Y:S01]  /*09a0*/  FMUL.FTZ R12, R12, R15 ;  /* 0x0000000f0c0c7220 */ /* 0x000fe20000410000 */
[----:B------:R-:W-:-:S04]  /*09b0*/  IMAD.X R15, R9, 0x1, R7, P0 ;  /* 0x00000001090f7824 */ /* 0x000fc800000e0607 */
[----:B------:R-:W-:-:S04]  /*09c0*/  F2FP.F16.F32.PACK_AB R12, RZ, R12 ;  /* 0x0000000cff0c723e */ /* 0x000fc800000000ff */
[----:B------:R-:W-:-:S05]  /*09d0*/  PRMT R24, R12, 0x7610, R24 ;  /* 0x000076100c187816 */ /* 0x000fca0000000018 */
[----:B------:R0:W-:Y:S04]  /*09e0*/  STG.E.U16 desc[UR6][R14.64], R24 ;  /* 0x000000180e007986 */ /* 0x0001e8000c101506 */
[----:B------:R-:W2:Y:S04]  /*09f0*/  LDG.E.U16 R16, desc[UR6][R16.64] ;  /* 0x0000000610107981 */ /* 0x000ea8000c1e1500 */
[----:B------:R-:W3:Y:S01]  /*0a00*/  LDG.E.U16 R22, desc[UR6][R22.64] ;  /* 0x0000000616167981 */ /* 0x000ee2000c1e1500 */
[----:B------:R-:W-:Y:S01]  /*0a10*/  IMAD R7, R4, 0x2, R13 ;  /* 0x0000000204077824 */ /* 0x000fe200078e020d */
[----:B0-----:R-:W-:-:S03]  /*0a20*/  IADD3 R14, P0, PT, R11, R14, RZ ;  /* 0x0000000e0b0e7210 */ /* 0x001fc60007f1e0ff */
[----:B------:R-:W-:Y:S02]  /*0a30*/  IMAD.IADD R6, R7, 0x1, R4 ;  /* 0x0000000107067824 */ /* 0x000fe400078e0204 */
[----:B------:R-:W-:Y:S02]  /*0a40*/  IMAD.MOV.U32 R7, RZ, RZ, RZ ;  /* 0x000000ffff077224 */ /* 0x000fe400078e00ff */
[----:B------:R-:W-:Y:S02]  /*0a50*/  IMAD.X R15, R9, 0x1, R15, P0 ;  /* 0x00000001090f7824 */ /* 0x000fe400000e060f */
[----:B------:R-:W-:-:S04]  /*0a60*/  IMAD.WIDE.U32 R18, R0, UR8, R6 ;  /* 0x0000000800127c25 */ /* 0x000fc8000f8e0006 */
[----:B------:R-:W-:Y:S01]  /*0a70*/  IMAD.WIDE.U32 R12, R2, UR8, R6 ;  /* 0x00000008020c7c25 */ /* 0x000fe2000f8e0006 */
[----:B------:R-:W-:-:S03]  /*0a80*/  IADD3 R21, PT, PT, R10, R19, RZ ;  /* 0x000000130a157210 */ /* 0x000fc60007ffe0ff */
[C---:B------:R-:W-:Y:S01]  /*0a90*/  IMAD.SHL.U32 R7, R18.reuse, 0x2, RZ ;  /* 0x0000000212077824 */ /* 0x040fe200078e00ff */
[----:B------:R-:W-:Y:S01]  /*0aa0*/  SHF.L.U64.HI R10, R18, 0x1, R21 ;  /* 0x00000001120a7819 */ /* 0x000fe20000010215 */
[----:B------:R-:W-:-:S03]  /*0ab0*/  IMAD.IADD R13, R8, 0x1, R13 ;  /* 0x00000001080d7824 */ /* 0x000fc600078e020d */
[----:B------:R-:W-:Y:S01]  /*0ac0*/  IADD3 R18, P2, PT, R7, UR10, RZ ;  /* 0x0000000a07127c10 */ /* 0x000fe2000ff5e0ff */
[----:B--2---:R-:W-:Y:S01]  /*0ad0*/  HADD2.F32 R19, -RZ, R16.H0_H0 ;  /* 0x20000010ff137230 */ /* 0x004fe20000004100 */
[----:B------:R-:W-:Y:S01]  /*0ae0*/  LEA R16, P1, R12, UR14, 0x1 ;  /* 0x0000000e0c107c11 */ /* 0x000fe2000f8208ff */
[----:B---3--:R-:W-:-:S03]  /*0af0*/  HADD2.F32 R20, -RZ, R22.H0_H0 ;  /* 0x20000016ff147230 */ /* 0x008fc60000004100 */
[----:B------:R-:W-:Y:S02]  /*0b00*/  LEA.HI.X R17, R12, UR15, R13, 0x1, P1 ;  /* 0x0000000f0c117c11 */ /* 0x000fe400088f0c0d */
[----:B------:R-:W-:-:S05]  /*0b10*/  FMUL.FTZ R19, R19, R20 ;  /* 0x0000001413137220 */ /* 0x000fca0000410000 */
[----:B------:R-:W-:Y:S02]  /*0b20*/  F2FP.F16.F32.PACK_AB R8, RZ, R19 ;  /* 0x00000013ff08723e */ /* 0x000fe400000000ff */
[----:B------:R-:W-:Y:S02]  /*0b30*/  IADD3.X R19, PT, PT, R10, UR11, RZ, P2, !PT ;  /* 0x0000000b0a137c10 */ /* 0x000fe400097fe4ff */
[----:B------:R-:W-:-:S05]  /*0b40*/  PRMT R12, R8, 0x7610, R12 ;  /* 0x00007610080c7816 */ /* 0x000fca000000000c */
[----:B------:R3:W-:Y:S04]  /*0b50*/  STG.E.U16 desc[UR6][R14.64], R12 ;  /* 0x0000000c0e007986 */ /* 0x0007e8000c101506 */
[----:B------:R-:W2:Y:S04]  /*0b60*/  LDG.E.U16 R16, desc[UR6][R16.64] ;  /* 0x0000000610107981 */ /* 0x000ea8000c1e1500 */
[----:B------:R-:W4:Y:S01]  /*0b70*/  LDG.E.U16 R18, desc[UR6][R18.64] ;  /* 0x0000000612127981 */ /* 0x000f22000c1e1500 */
[----:B------:R-:W-:-:S04]  /*0b80*/  IADD3 R20, P0, PT, R7, UR12, RZ ;  /* 0x0000000c07147c10 */ /* 0x000fc8000ff1e0ff */
[----:B------:R-:W-:Y:S01]  /*0b90*/  IADD3.X R21, PT, PT, R10, UR13, RZ, P0, !PT ;  /* 0x0000000d0a157c10 */ /* 0x000fe200087fe4ff */
[----:B--2---:R-:W-:Y:S02]  /*0ba0*/  HADD2.F32 R8, -RZ, R16.H0_H0 ;  /* 0x20000010ff087230 */ /* 0x004fe40000004100 */
[----:B----4-:R-:W-:-:S05]  /*0bb0*/  HADD2.F32 R13, -RZ, R18.H0_H0 ;  /* 0x20000012ff0d7230 */ /* 0x010fca0000004100 */
[----:B------:R-:W-:Y:S01]  /*0bc0*/  FMUL.FTZ R8, R8, R13 ;  /* 0x0000000d08087220 */ /* 0x000fe20000410000 */
[----:B------:R-:W-:-:S04]  /*0bd0*/  IMAD.IADD R13, R6, 0x1, R4 ;  /* 0x00000001060d7824 */ /* 0x000fc800078e0204 */
[----:B------:R-:W-:Y:S02]  /*0be0*/  F2FP.F16.F32.PACK_AB R8, RZ, R8 ;  /* 0x00000008ff08723e */ /* 0x000fe400000000ff */
[----:B------:R-:W-:-:S03]  /*0bf0*/  ISETP.GE.U32.AND P0, PT, R13, UR8, PT ;  /* 0x000000080d007c0c */ /* 0x000fc6000bf06070 */
[----:B------:R3:W-:Y:S01]  /*0c00*/  STG.E.U16 desc[UR6][R20.64], R8 ;  /* 0x0000000814007986 */ /* 0x0007e2000c101506 */
[----:B------:R-:W-:-:S13]  /*0c10*/  ISETP.GE.U32.AND.EX P0, PT, RZ, UR9, PT, P0 ;  /* 0x00000009ff007c0c */ /* 0x000fda000bf06100 */
[----:B---3--:R-:W-:Y:S05]  /*0c20*/  @!P0 BRA `(.L_x_62) ;  /* 0xfffffff800c08947 */ /* 0x008fea000383ffff */
[----:B------:R-:W-:Y:S05]  /*0c30*/  EXIT ;  /* 0x000000000000794d */ /* 0x000fea0003800000 */
        .weak           $__internal_4_$__cuda_sm20_div_u64
        .type           $__internal_4_$__cuda_sm20_div_u64,@function
        .size           $__internal_4_$__cuda_sm20_div_u64,(.L_x_77 - $__internal_4_$__cuda_sm20_div_u64)
$__internal_4_$__cuda_sm20_div_u64:
[----:B------:R-:W-:Y:S02]  /*0c40*/  IMAD.MOV.U32 R16, RZ, RZ, R4 ;  /* 0x000000ffff107224 */ /* 0x000fe400078e0004 */
[----:B------:R-:W-:-:S04]  /*0c50*/  IMAD.MOV.U32 R17, RZ, RZ, RZ ;  /* 0x000000ffff117224 */ /* 0x000fc800078e00ff */
[----:B------:R-:W0:Y:S08]  /*0c60*/  I2F.U64.RP R12, R16 ;  /* 0x00000010000c7312 */ /* 0x000e300000309000 */
[----:B0-----:R-:W0:Y:S02]  /*0c70*/  MUFU.RCP R12, R12 ;  /* 0x0000000c000c7308 */ /* 0x001e240000001000 */
[----:B0-----:R-:W-:-:S06]  /*0c80*/  IADD3 R10, PT, PT, R12, 0x1ffffffe, RZ ;  /* 0x1ffffffe0c0a7810 */ /* 0x001fcc0007ffe0ff */
        /* <DEDUP_REMOVED lines=14> */
[----:B------:R-:W-:-:S03]  /*0d70*/  IMAD.WIDE.U32 R10, R15, R4, RZ ;  /* 0x000000040f0a7225 */ /* 0x000fc600078e00ff */
[----:B------:R-:W-:Y:S01]  /*0d80*/  IADD3 R19, P0, PT, RZ, -R10, RZ ;  /* 0x8000000aff137210 */ /* 0x000fe20007f1e0ff */
[----:B------:R-:W-:-:S04]  /*0d90*/  IMAD R10, R17, R4, R11 ;  /* 0x00000004110a7224 */ /* 0x000fc800078e020b */
        /* <DEDUP_REMOVED lines=15> */
[----:B------:R-:W-:-:S04]  /*0e90*/  IADD3 R15, P1, PT, R15, R10, RZ ;  /* 0x0000000a0f0f7210 */ /* 0x000fc80007f3e0ff */
[----:B------:R-:W-:-:S05]  /*0ea0*/  IADD3.X R10, PT, PT, R14, RZ, RZ, P0, !PT ;  /* 0x000000ff0e0a7210 */ /* 0x000fca00007fe4ff */
        /* <DEDUP_REMOVED lines=26> */
[----:B------:R-:W-:Y:S06]  /*1050*/  RET.REL.NODEC R8 `(_Z17index_mul_2d_halfPN3c104HalfEPKS0_S3_PKlll) ;  /* 0xffffffec08e87950 */ /* 0x000fec0003c3ffff */
.L_x_63:
        /* <DEDUP_REMOVED lines=10> */
.L_x_77:


//--------------------- .text._Z18index_mul_2d_floatPfPKfS1_PKlll --------------------------
	.section	.text._Z18index_mul_2d_floatPfPKfS1_PKlll,"ax",@progbits
	.align	128
        .global         _Z18index_mul_2d_floatPfPKfS1_PKlll
        .type           _Z18index_mul_2d_floatPfPKfS1_PKlll,@function
        .size           _Z18index_mul_2d_floatPfPKfS1_PKlll,(.L_x_78 - _Z18index_mul_2d_floatPfPKfS1_PKlll)
        .other          _Z18index_mul_2d_floatPfPKfS1_PKlll,@"STO_CUDA_ENTRY STV_DEFAULT"
_Z18index_mul_2d_floatPfPKfS1_PKlll:
.text._Z18index_mul_2d_floatPfPKfS1_PKlll:
        /* <DEDUP_REMOVED lines=56> */
.L_x_65:
[----:B------:R-:W-:-:S07]  /*0380*/  MOV R6, 0x3a0 ;  /* 0x000003a000067802 */ /* 0x000fce0000000f00 */
[----:B-----5:R-:W-:Y:S05]  /*0390*/  CALL.REL.NOINC `($__internal_5_$__cuda_sm20_div_u64) ;  /* 0x0000000400e07944 */ /* 0x020fea0003c00000 */
[----:B------:R-:W-:Y:S01]  /*03a0*/  MOV R6, R5 ;  /* 0x0000000500067202 */ /* 0x000fe20000000f00 */
[----:B------:R-:W-:-:S07]  /*03b0*/  IMAD.MOV.U32 R7, RZ, RZ, R8 ;  /* 0x000000ffff077224 */ /* 0x000fce00078e0008 */
.L_x_66:
[----:B------:R-:W-:Y:S05]  /*03c0*/  BSYNC.RECONVERGENT B0 ;  /* 0x0000000000007941 */ /* 0x000fea0003800200 */
.L_x_64:
        /* <DEDUP_REMOVED lines=16> */
.L_x_69:
[----:B0-----:R-:W-:Y:S02]  /*04d0*/  IMAD R4, R10, UR10, RZ ;  /* 0x0000000a0a047c24 */ /* 0x001fe4000f8e02ff */
[----:B------:R-:W-:Y:S02]  /*04e0*/  IMAD.U32 R5, RZ, RZ, UR4 ;  /* 0x00000004ff057e24 */ /* 0x000fe4000f8e00ff */
[----:B------:R-:W-:Y:S02]  /*04f0*/  IMAD R15, R11, UR11, R4 ;  /* 0x0000000b0b0f7c24 */ /* 0x000fe4000f8e0204 */
[----:B------:R-:W-:Y:S02]  /*0500*/  IMAD.MOV.U32 R4, RZ, RZ, R9 ;  /* 0x000000ffff047224 */ /* 0x000fe400078e0009 */
[----:B-----5:R-:W-:Y:S02]  /*0510*/  IMAD R7, R3, UR10, RZ ;  /* 0x0000000a03077c24 */ /* 0x020fe4000f8e02ff */
[----:B------:R-:W-:-:S04]  /*0520*/  IMAD.WIDE.U32 R12, R11, UR10, R4 ;  /* 0x0000000a0b0c7c25 */ /* 0x000fc8000f8e0004 */
[C---:B------:R-:W-:Y:S02]  /*0530*/  IMAD R17, R2.reuse, UR11, R7 ;  /* 0x0000000b02117c24 */ /* 0x040fe4000f8e0207 */
[----:B------:R-:W-:-:S04]  /*0540*/  IMAD.WIDE.U32 R4, R2, UR10, R4 ;  /* 0x0000000a02047c25 */ /* 0x000fc8000f8e0004 */
[----:B------:R-:W-:Y:S01]  /*0550*/  IMAD.IADD R7, R13, 0x1, R15 ;  /* 0x000000010d077824 */ /* 0x000fe200078e020f */
[----:B------:R-:W-:Y:S01]  /*0560*/  SHF.L.U32 R15, R12, 0x2, RZ ;  /* 0x000000020c0f7819 */ /* 0x000fe200000006ff */
[----:B------:R-:W-:Y:S01]  /*0570*/  IMAD.IADD R13, R5, 0x1, R17 ;  /* 0x00000001050d7824 */ /* 0x000fe200078e0211 */
[----:B--2---:R-:W-:Y:S02]  /*0580*/  LEA R6, P1, R4, UR14, 0x2 ;  /* 0x0000000e04067c11 */ /* 0x004fe4000f8210ff */
[----:B------:R-:W-:Y:S02]  /*0590*/  SHF.L.U64.HI R5, R12, 0x2, R7 ;  /* 0x000000020c057819 */ /* 0x000fe40000010207 */
[----:B------:R-:W-:Y:S02]  /*05a0*/  IADD3 R12, P2, PT, R15, UR8, RZ ;  /* 0x000000080f0c7c10 */ /* 0x000fe4000ff5e0ff */
[----:B------:R-:W-:Y:S02]  /*05b0*/  LEA.HI.X R7, R4, UR15, R13, 0x2, P1 ;  /* 0x0000000f04077c11 */ /* 0x000fe400088f140d */
[----:B------:R-:W-:-:S03]  /*05c0*/  IADD3.X R13, PT, PT, R5, UR9, RZ, P2, !PT ;  /* 0x00000009050d7c10 */ /* 0x000fc600097fe4ff */
[----:B------:R-:W2:Y:S04]  /*05d0*/  LDG.E R6, desc[UR6][R6.64] ;  /* 0x0000000606067981 */ /* 0x000ea8000c1e1900 */
[----:B------:R-:W2:Y:S01]  /*05e0*/  LDG.E R13, desc[UR6][R12.64] ;  /* 0x000000060c0d7981 */ /* 0x000ea2000c1e1900 */
[----:B------:R-:W-:Y:S01]  /*05f0*/  IADD3 R4, P1, PT, R15, UR12, RZ ;  /* 0x0000000c0f047c10 */ /* 0x000fe2000ff3e0ff */
[----:B------:R-:W-:-:S03]  /*0600*/  IMAD.IADD R9, R0, 0x1, R9 ;  /* 0x0000000100097824 */ /* 0x000fc600078e0209 */
[----:B------:R-:W-:Y:S02]  /*0610*/  IADD3.X R5, PT, PT, R5, UR13, RZ, P1, !PT ;  /* 0x0000000d05057c10 */ /* 0x000fe40008ffe4ff */
[----:B------:R-:W-:-:S05]  /*0620*/  IADD3 R14, P1, PT, R14, 0x1, RZ ;  /* 0x000000010e0e7810 */ /* 0x000fca0007f3e0ff */
[----:B------:R-:W-:Y:S01]  /*0630*/  IMAD.X R8, RZ, RZ, R8, P1 ;  /* 0x000000ffff087224 */ /* 0x000fe200008e0608 */
[----:B------:R-:W-:-:S04]  /*0640*/  ISETP.NE.U32.AND P1, PT, R14, RZ, PT ;  /* 0x000000ff0e00720c */ /* 0x000fc80003f25070 */
[----:B------:R-:W-:Y:S01]  /*0650*/  ISETP.NE.AND.EX P1, PT, R8, RZ, PT, P1 ;  /* 0x000000ff0800720c */ /* 0x000fe20003f25310 */
[----:B--2---:R-:W-:-:S05]  /*0660*/  FMUL.FTZ R15, R6, R13 ;  /* 0x0000000d060f7220 */ /* 0x004fca0000410000 */
[----:B------:R0:W-:Y:S07]  /*0670*/  STG.E desc[UR6][R4.64], R15 ;  /* 0x0000000f04007986 */ /* 0x0001ee000c101906 */
[----:B------:R-:W-:Y:S05]  /*0680*/  @P1 BRA `(.L_x_69) ;  /* 0xfffffffc00901947 */ /* 0x000fea000383ffff */
.L_x_68:
[----:B--2---:R-:W-:Y:S05]  /*0690*/  BSYNC.RECONVERGENT B0 ;  /* 0x0000000000007941 */ /* 0x004fea0003800200 */
.L_x_67:
[----:B------:R-:W-:Y:S05]  /*06a0*/  @!P0 EXIT ;  /* 0x000000000000894d */ /* 0x000fea0003800000 */
[----:B0-----:R-:W-:Y:S01]  /*06b0*/  IMAD.SHL.U32 R15, R0, 0x4, RZ ;  /* 0x00000004000f7824 */ /* 0x001fe200078e00ff */
[----:B------:R-:W-:Y:S01]  /*06c0*/  SHF.R.U32.HI R13, RZ, 0x1e, R0 ;  /* 0x0000001eff0d7819 */ /* 0x000fe20000011600 */
[----:B------:R-:W0:Y:S01]  /*06d0*/  LDCU.64 UR8, c[0x0][0x3a8] ;  /* 0x00007500ff0877ac */ /* 0x000e220008000a00 */
[----:B------:R-:W1:Y:S01]  /*06e0*/  LDCU.64 UR10, c[0x0][0x390] ;  /* 0x00007200ff0a77ac */ /* 0x000e620008000a00 */
[----:B------:R-:W2:Y:S04]  /*06f0*/  LDCU.128 UR12, c[0x0][0x380] ;  /* 0x00007000ff0c77ac */ /* 0x000ea80008000c00 */
.L_x_70:
[----:B---3--:R-:W-:Y:S02]  /*0700*/  IMAD.U32 R5, RZ, RZ, UR4 ;  /* 0x00000004ff057e24 */ /* 0x008fe4000f8e00ff */
[----:B0-----:R-:W-:Y:S02]  /*0710*/  IMAD R12, R10, UR8, RZ ;  /* 0x000000080a0c7c24 */ /* 0x001fe4000f8e02ff */
[----:B------:R-:W-:Y:S02]  /*0720*/  IMAD.MOV.U32 R4, RZ, RZ, R9 ;  /* 0x000000ffff047224 */ /* 0x000fe400078e0009 */
[----:B-----5:R-:W-:Y:S02]  /*0730*/  IMAD R17, R3, UR8, RZ ;  /* 0x0000000803117c24 */ /* 0x020fe4000f8e02ff */
[C---:B------:R-:W-:Y:S02]  /*0740*/  IMAD R12, R11.reuse, UR9, R12 ;  /* 0x000000090b0c7c24 */ /* 0x040fe4000f8e020c */
[----:B------:R-:W-:-:S04]  /*0750*/  IMAD.WIDE.U32 R6, R11, UR8, R4 ;  /* 0x000000080b067c25 */ /* 0x000fc8000f8e0004 */
[----:B------:R-:W-:Y:S01]  /*0760*/  IMAD R17, R2, UR9, R17 ;  /* 0x0000000902117c24 */ /* 0x000fe2000f8e0211 */
[----:B------:R-:W-:Y:S01]  /*0770*/  SHF.L.U32 R14, R6, 0x2, RZ ;  /* 0x00000002060e7819 */ /* 0x000fe200000006ff */
[----:B------:R-:W-:-:S03]  /*0780*/  IMAD.WIDE.U32 R20, R2, UR8, R4 ;  /* 0x0000000802147c25 */ /* 0x000fc6000f8e0004 */
[----:B-1----:R-:W-:Y:S01]  /*0790*/  IADD3 R18, P1, PT, R14, UR10, RZ ;  /* 0x0000000a0e127c10 */ /* 0x002fe2000ff3e0ff */
[----:B------:R-:W-:Y:S01]  /*07a0*/  IMAD.IADD R7, R7, 0x1, R12 ;  /* 0x0000000107077824 */ /* 0x000fe200078e020c */
[----:B--2---:R-:W-:Y:S01]  /*07b0*/  LEA R4, P0, R20, UR14, 0x2 ;  /* 0x0000000e14047c11 */ /* 0x004fe2000f8010ff */
[----:B------:R-:W-:-:S03]  /*07c0*/  IMAD.IADD R5, R21, 0x1, R17 ;  /* 0x0000000115057824 */ /* 0x000fc600078e0211 */
[----:B------:R-:W-:Y:S02]  /*07d0*/  SHF.L.U64.HI R7, R6, 0x2, R7 ;  /* 0x0000000206077819 */ /* 0x000fe40000010207 */
[----:B------:R-:W-:Y:S02]  /*07e0*/  LEA.HI.X R5, R20, UR15, R5, 0x2, P0 ;  /* 0x0000000f14057c11 */ /* 0x000fe400080f1405 */
[----:B------:R-:W-:-:S03]  /*07f0*/  IADD3.X R19, PT, PT, R7, UR11, RZ, P1, !PT ;  /* 0x0000000b07137c10 */ /* 0x000fc60008ffe4ff */
[----:B------:R-:W2:Y:S04]  /*0800*/  LDG.E R8, desc[UR6][R4.64] ;  /* 0x0000000604087981 */ /* 0x000ea8000c1e1900 */
[----:B------:R-:W2:Y:S01]  /*0810*/  LDG.E R25, desc[UR6][R18.64] ;  /* 0x0000000612197981 */ /* 0x000ea2000c1e1900 */
[----:B------:R-:W-:Y:S02]  /*0820*/  IADD3 R6, P2, PT, R14, UR12, RZ ;  /* 0x0000000c0e067c10 */ /* 0x000fe4000ff5e0ff */
[C---:B------:R-:W-:Y:S02]  /*0830*/  IADD3 R22, P0, PT, R15.reuse, R4, RZ ;  /* 0x000000040f167210 */ /* 0x040fe40007f1e0ff */
[----:B------:R-:W-:Y:S02]  /*0840*/  IADD3 R20, P1, PT, R15, R18, RZ ;  /* 0x000000120f147210 */ /* 0x000fe40007f3e0ff */
[----:B------:R-:W-:Y:S01]  /*0850*/  IADD3.X R7, PT, PT, R7, UR13, RZ, P2, !PT ;  /* 0x0000000d07077c10 */ /* 0x000fe200097fe4ff */
[----:B------:R-:W-:-:S02]  /*0860*/  IMAD.X R23, R13, 0x1, R5, P0 ;  /* 0x000000010d177824 */ /* 0x000fc400000e0605 */
[----:B------:R-:W-:Y:S02]  /*0870*/  IMAD.X R21, R13, 0x1, R19, P1 ;  /* 0x000000010d157824 */ /* 0x000fe400008e0613 */
[----:B--2---:R-:W-:-:S05]  /*0880*/  FMUL.FTZ R29, R8, R25 ;  /* 0x00000019081d7220 */ /* 0x004fca0000410000 */
[----:B------:R0:W-:Y:S04]  /*0890*/  STG.E desc[UR6][R6.64], R29 ;  /* 0x0000001d06007986 */ /* 0x0001e8000c101906 */
[----:B------:R-:W2:Y:S04]  /*08a0*/  LDG.E R8, desc[UR6][R22.64] ;  /* 0x0000000616087981 */ /* 0x000ea8000c1e1900 */
[----:B------:R-:W2:Y:S01]  /*08b0*/  LDG.E R14, desc[UR6][R20.64] ;  /* 0x00000006140e7981 */ /* 0x000ea2000c1e1900 */
[C---:B------:R-:W-:Y:S02]  /*08c0*/  IADD3 R4, P0, PT, R15.reuse, R6, RZ ;  /* 0x000000060f047210 */ /* 0x040fe40007f1e0ff */
[----:B------:R-:W-:-:S02]  /*08d0*/  IADD3 R26, P2, PT, R15, R20, RZ ;  /* 0x000000140f1a7210 */ /* 0x000fc40007f5e0ff */
[----:B------:R-:W-:Y:S01]  /*08e0*/  IADD3 R24, P1, PT, R15, R22, RZ ;  /* 0x000000160f187210 */ /* 0x000fe20007f3e0ff */
[C---:B------:R-:W-:Y:S02]  /*08f0*/  IMAD.X R5, R13.reuse, 0x1, R7, P0 ;  /* 0x000000010d057824 */ /* 0x040fe400000e0607 */
[C---:B------:R-:W-:Y:S02]  /*0900*/  IMAD.X R27, R13.reuse, 0x1, R21, P2 ;  /* 0x000000010d1b7824 */ /* 0x040fe400010e0615 */
[----:B------:R-:W-:Y:S02]  /*0910*/  IMAD.X R25, R13, 0x1, R23, P1 ;  /* 0x000000010d197824 */ /* 0x000fe400008e0617 */
[----:B0-----:R-:W-:Y:S02]  /*0920*/  IMAD R7, R0, 0x2, R9 ;  /* 0x0000000200077824 */ /* 0x001fe400078e0209 */
[----:B--2---:R-:W-:-:S05]  /*0930*/  FMUL.FTZ R16, R8, R14 ;  /* 0x0000000e08107220 */ /* 0x004fca0000410000 */
[----:B------:R0:W-:Y:S04]  /*0940*/  STG.E desc[UR6][R4.64], R16 ;  /* 0x0000001004007986 */ /* 0x0001e8000c101906 */
[----:B------:R-:W2:Y:S04]  /*0950*/  LDG.E R14, desc[UR6][R24.64] ;  /* 0x00000006180e7981 */ /* 0x000ea8000c1e1900 */
[----:B------:R-:W2:Y:S01]  /*0960*/  LDG.E R27, desc[UR6][R26.64] ;  /* 0x000000061a1b7981 */ /* 0x000ea2000c1e1900 */
[----:B------:R-:W-:Y:S01]  /*0970*/  IADD3 R6, PT, PT, R7, R0, RZ ;  /* 0x0000000007067210 */ /* 0x000fe20007ffe0ff */
[----:B------:R-:W-:Y:S01]  /*0980*/  IMAD.MOV.U32 R7, RZ, RZ, RZ ;  /* 0x000000ffff077224 */ /* 0x000fe200078e00ff */
[----:B0-----:R-:W-:-:S03]  /*0990*/  IADD3 R4, P0, PT, R15, R4, RZ ;  /* 0x000000040f047210 */ /* 0x001fc60007f1e0ff */
[----:B------:R-:W-:-:S04]  /*09a0*/  IMAD.WIDE.U32 R18, R11, UR8, R6 ;  /* 0x000000080b127c25 */ /* 0x000fc8000f8e0006 */
[----:B------:R-:W-:-:S04]  /*09b0*/  IMAD.WIDE.U32 R8, R2, UR8, R6 ;  /* 0x0000000802087c25 */ /* 0x000fc8000f8e0006 */
[----:B------:R-:W-:Y:S01]  /*09c0*/  IMAD.IADD R19, R12, 0x1, R19 ;  /* 0x000000010c137824 */ /* 0x000fe200078e0213 */
[----:B------:R-:W-:Y:S01]  /*09d0*/  LEA R16, P1, R8, UR14, 0x2 ;  /* 0x0000000e08107c11 */ /* 0x000fe2000f8210ff */
[C---:B------:R-:W-:Y:S02]  /*09e0*/  IMAD.SHL.U32 R7, R18.reuse, 0x4, RZ ;  /* 0x0000000412077824 */ /* 0x040fe400078e00ff */
[----:B------:R-:W-:Y:S01]  /*09f0*/  IMAD.IADD R17, R17, 0x1, R9 ;  /* 0x0000000111117824 */ /* 0x000fe200078e0209 */
[----:B------:R-:W-:Y:S01]  /*0a00*/  SHF.L.U64.HI R12, R18, 0x2, R19 ;  /* 0x00000002120c7819 */ /* 0x000fe20000010213 */
[----:B------:R-:W-:Y:S01]  /*0a10*/  IMAD.X R5, R13, 0x1, R5, P0 ;  /* 0x000000010d057824 */ /* 0x000fe200000e0605 */
[----:B------:R-:W-:Y:S02]  /*0a20*/  IADD3 R18, P2, PT, R7, UR10, RZ ;  /* 0x0000000a07127c10 */ /* 0x000fe4000ff5e0ff */
[----:B------:R-:W-:Y:S02]  /*0a30*/  LEA.HI.X R17, R8, UR15, R17, 0x2, P1 ;  /* 0x0000000f08117c11 */ /* 0x000fe400088f1411 */
[----:B------:R-:W-:Y:S01]  /*0a40*/  IADD3.X R19, PT, PT, R12, UR11, RZ, P2, !PT ;  /* 0x0000000b0c137c10 */ /* 0x000fe200097fe4ff */
[----:B--2---:R-:W-:-:S05]  /*0a50*/  FMUL.FTZ R27, R14, R27 ;  /* 0x0000001b0e1b7220 */ /* 0x004fca0000410000 */
[----:B------:R3:W-:Y:S04]  /*0a60*/  STG.E desc[UR6][R4.64], R27 ;  /* 0x0000001b04007986 */ /* 0x0007e8000c101906 */
[----:B------:R-:W2:Y:S04]  /*0a70*/  LDG.E R16, desc[UR6][R16.64] ;  /* 0x0000000610107981 */ /* 0x000ea8000c1e1900 */
[----:B------:R-:W2:Y:S01]  /*0a80*/  LDG.E R19, desc[UR6][R18.64] ;  /* 0x0000000612137981 */ /* 0x000ea2000c1e1900 */
[----:B------:R-:W-:Y:S01]  /*0a90*/  IADD3 R20, P0, PT, R7, UR12, RZ ;  /* 0x0000000c07147c10 */ /* 0x000fe2000ff1e0ff */
[----:B------:R-:W-:-:S03]  /*0aa0*/  IMAD.IADD R9, R6, 0x1, R0 ;  /* 0x0000000106097824 */ /* 0x000fc600078e0200 */
[----:B------:R-:W-:Y:S02]  /*0ab0*/  IADD3.X R21, PT, PT, R12, UR13, RZ, P0, !PT ;  /* 0x0000000d0c157c10 */ /* 0x000fe400087fe4ff */
[----:B------:R-:W-:-:S04]  /*0ac0*/  ISETP.GE.U32.AND P0, PT, R9, UR8, PT ;  /* 0x0000000809007c0c */ /* 0x000fc8000bf06070 */
[----:B------:R-:W-:Y:S01]  /*0ad0*/  ISETP.GE.U32.AND.EX P0, PT, RZ, UR9, PT, P0 ;  /* 0x00000009ff007c0c */ /* 0x000fe2000bf06100 */
[----:B--2---:R-:W-:-:S05]  /*0ae0*/  FMUL.FTZ R7, R16, R19 ;  /* 0x0000001310077220 */ /* 0x004fca0000410000 */
[----:B------:R3:W-:Y:S07]  /*0af0*/  STG.E desc[UR6][R20.64], R7 ;  /* 0x0000000714007986 */ /* 0x0007ee000c101906 */
[----:B------:R-:W-:Y:S05]  /*0b00*/  @!P0 BRA `(.L_x_70) ;  /* 0xfffffff800fc8947 */ /* 0x000fea000383ffff */
[----:B------:R-:W-:Y:S05]  /*0b10*/  EXIT ;  /* 0x000000000000794d */ /* 0x000fea0003800000 */
        .weak           $__internal_5_$__cuda_sm20_div_u64
        .type           $__internal_5_$__cuda_sm20_div_u64,@function
        .size           $__internal_5_$__cuda_sm20_div_u64,(.L_x_78 - $__internal_5_$__cuda_sm20_div_u64)
$__internal_5_$__cuda_sm20_div_u64:
[----:B------:R-:W-:Y:S02]  /*0b20*/  HFMA2 R17, -RZ, RZ, 0, 0 ;  /* 0x00000000ff117431 */ /* 0x000fe400000001ff */
[----:B------:R-:W-:-:S04]  /*0b30*/  IMAD.MOV.U32 R16, RZ, RZ, R0 ;  /* 0x000000ffff107224 */ /* 0x000fc800078e0000 */
        /* <DEDUP_REMOVED lines=36> */
[----:B------:R-:W-:Y:S01]  /*0d80*/  IADD3.X R8, PT, PT, R8, RZ, RZ, P0, !PT ;  /* 0x000000ff08087210 */ /* 0x000fe200007fe4ff */
[----:B------:R-:W-:-:S04]  /*0d90*/  IMAD.WIDE.U32 R12, R15, R0, RZ ;  /* 0x000000000f0c7225 */ /* 0x000fc800078e00ff */
[----:B------:R-:W-:-:S04]  /*0da0*/  IMAD.X R17, RZ, RZ, R8, P1 ;  /* 0x000000ffff117224 */ /* 0x000fc800008e0608 */
[----:B------:R-:W-:Y:S01]  /*0db0*/  IMAD R8, R17, R0, R13 ;  /* 0x0000000011087224 */ /* 0x000fe200078e020d */
[----:B------:R-:W-:Y:S02]  /*0dc0*/  IADD3 R13, P0, PT, -R12, R7, RZ ;  /* 0x000000070c0d7210 */ /* 0x000fe40007f1e1ff */
[----:B------:R-:W-:-:S03]  /*0dd0*/  IADD3 R12, P2, PT, R15, 0x1, RZ ;  /* 0x000000010f0c7810 */ /* 0x000fc60007f5e0ff */
[----:B------:R-:W-:Y:S01]  /*0de0*/  IMAD.X R14, R5, 0x1, ~R8, P0 ;  /* 0x00000001050e7824 */ /* 0x000fe200000e0e08 */
[----:B------:R-:W-:Y:S01]  /*0df0*/  ISETP.GE.U32.AND P0, PT, R13, R0, PT ;  /* 0x000000000d00720c */ /* 0x000fe20003f06070 */
[----:B------:R-:W-:Y:S01]  /*0e00*/  IMAD.X R8, RZ, RZ, R17, P2 ;  /* 0x000000ffff087224 */ /* 0x000fe200010e0611 */
[-C--:B------:R-:W-:Y:S02]  /*0e10*/  IADD3 R5, P1, PT, -R0, R13.reuse, RZ ;  /* 0x0000000d00057210 */ /* 0x080fe40007f3e1ff */
[C---:B------:R-:W-:Y:S02]  /*0e20*/  ISETP.GE.U32.AND.EX P0, PT, R14.reuse, RZ, PT, P0 ;  /* 0x000000ff0e00720c */ /* 0x040fe40003f06100 */
[----:B------:R-:W-:Y:S02]  /*0e30*/  IADD3.X R7, PT, PT, R14, -0x1, RZ, P1, !PT ;  /* 0xffffffff0e077810 */ /* 0x000fe40000ffe4ff */
[----:B------:R-:W-:Y:S02]  /*0e40*/  SEL R5, R5, R13, P0 ;  /* 0x0000000d05057207 */ /* 0x000fe40000000000 */
[----:B------:R-:W-:-:S02]  /*0e50*/  SEL R12, R12, R15, P0 ;  /* 0x0000000f0c0c7207 */ /* 0x000fc40000000000 */
[----:B------:R-:W-:Y:S02]  /*0e60*/  SEL R7, R7, R14, P0 ;  /* 0x0000000e07077207 */ /* 0x000fe40000000000 */
[----:B------:R-:W-:Y:S02]  /*0e70*/  SEL R17, R8, R17, P0 ;  /* 0x0000001108117207 */ /* 0x000fe40000000000 */
[----:B------:R-:W-:Y:S02]  /*0e80*/  ISETP.GE.U32.AND P0, PT, R5, R0, PT ;  /* 0x000000000500720c */ /* 0x000fe40003f06070 */
[----:B------:R-:W-:Y:S02]  /*0e90*/  IADD3 R5, P2, PT, R12, 0x1, RZ ;  /* 0x000000010c057810 */ /* 0x000fe40007f5e0ff */
[----:B------:R-:W-:Y:S02]  /*0ea0*/  ISETP.NE.U32.AND P1, PT, R0, RZ, PT ;  /* 0x000000ff0000720c */ /* 0x000fe40003f25070 */
[----:B------:R-:W-:Y:S01]  /*0eb0*/  ISETP.GE.U32.AND.EX P0, PT, R7, RZ, PT, P0 ;  /* 0x000000ff0700720c */ /* 0x000fe20003f06100 */
[----:B------:R-:W-:Y:S01]  /*0ec0*/  IMAD.X R8, RZ, RZ, R17, P2 ;  /* 0x000000ffff087224 */ /* 0x000fe200010e0611 */
[----:B------:R-:W-:Y:S01]  /*0ed0*/  ISETP.NE.AND.EX P1, PT, RZ, RZ, PT, P1 ;  /* 0x000000ffff00720c */ /* 0x000fe20003f25310 */
[----:B------:R-:W-:Y:S01]  /*0ee0*/  IMAD.MOV.U32 R7, RZ, RZ, 0x0 ;  /* 0x00000000ff077424 */ /* 0x000fe200078e00ff */
[----:B------:R-:W-:-:S02]  /*0ef0*/  SEL R5, R5, R12, P0 ;  /* 0x0000000c05057207 */ /* 0x000fc40000000000 */
[----:B------:R-:W-:Y:S02]  /*0f00*/  SEL R8, R8, R17, P0 ;  /* 0x0000001108087207 */ /* 0x000fe40000000000 */
[----:B------:R-:W-:Y:S02]  /*0f10*/  SEL R5, R5, 0xffffffff, P1 ;  /* 0xffffffff05057807 */ /* 0x000fe40000800000 */
[----:B------:R-:W-:Y:S01]  /*0f20*/  SEL R8, R8, 0xffffffff, P1 ;  /* 0xffffffff08087807 */ /* 0x000fe20000800000 */
[----:B------:R-:W-:Y:S06]  /*0f30*/  RET.REL.NODEC R6 `(_Z18index_mul_2d_floatPfPKfS1_PKlll) ;  /* 0xfffffff006307950 */ /* 0x000fec0003c3ffff */
.L_x_71:
        /* <DEDUP_REMOVED lines=12> */
.L_x_78:


//--------------------- .text._Z24index_mul_2d_float_dim64PfPKfS1_PKll --------------------------
	.section	.text._Z24index_mul_2d_float_dim64PfPKfS1_PKll,"ax",@progbits
	.align	128
        .global         _Z24index_mul_2d_float_dim64PfPKfS1_PKll
        .type           _Z24index_mul_2d_float_dim64PfPKfS1_PKll,@function
        .size           _Z24index_mul_2d_float_dim64PfPKfS1_PKll,(.L_x_87 - _Z24index_mul_2d_float_dim64PfPKfS1_PKll)
        .other          _Z24index_mul_2d_float_dim64PfPKfS1_PKll,@"STO_CUDA_ENTRY STV_DEFAULT"
_Z24index_mul_2d_float_dim64PfPKfS1_PKll:
.text._Z24index_mul_2d_float_dim64PfPKfS1_PKll:
        /* <DEDUP_REMOVED lines=11> */
[----:B------:R-:W1:Y:S01]  /*00b0*/  LDCU.64 UR4, c[0x0][0x358] ;  /* 0x00006b00ff0477ac */ /* 0x000e620008000a00 */
[----:B------:R-:W2:Y:S01]  /*00c0*/  S2R R11, SR_TID.X ;  /* 0x00000000000b7919 */ /* 0x000ea20000002100 */
[----:B------:R-:W3:Y:S01]  /*00d0*/  LDC.64 R8, c[0x0][0x390] ;  /* 0x0000e400ff087b82 */ /* 0x000ee20000000a00 */
[----:B0-----:R-:W-:-:S04]  /*00e0*/  LEA R4, P0, R0, UR6, 0x3 ;  /* 0x0000000600047c11 */ /* 0x001fc8000f8018ff */
[----:B------:R-:W-:Y:S01]  /*00f0*/  LEA.HI.X R5, R0, UR7, R3, 0x3, P0 ;  /* 0x0000000700057c11 */ /* 0x000fe200080f1c03 */
[----:B------:R-:W0:Y:S04]  /*0100*/  LDCU.64 UR6, c[0x0][0x388] ;  /* 0x00007100ff0677ac */ /* 0x000e280008000a00 */
[----:B-1----:R1:W2:Y:S02]  /*0110*/  LDG.E.64 R2, desc[UR4][R4.64] ;  /* 0x0000000404027981 */ /* 0x0022a4000c1e1b00 */
[----:B-1----:R-:W1:Y:S01]  /*0120*/  LDC.64 R4, c[0x0][0x380] ;  /* 0x0000e000ff047b82 */ /* 0x002e620000000a00 */
[----:B--2---:R-:W-:Y:S01]  /*0130*/  LEA R7, P0, R2, R11, 0x4 ;  /* 0x0000000b02077211 */ /* 0x004fe200078020ff */
[----:B------:R-:W-:-:S03]  /*0140*/  IMAD R11, R0, 0x10, R11 ;  /* 0x00000010000b7824 */ /* 0x000fc600078e020b */
[----:B------:R-:W-:Y:S01]  /*0150*/  LEA.HI.X R0, R2, RZ, R3, 0x4, P0 ;  /* 0x000000ff02007211 */ /* 0x000fe200000f2403 */
[----:B---3--:R-:W-:Y:S01]  /*0160*/  IMAD.WIDE R2, R11, 0x10, R8 ;  /* 0x000000100b027825 */ /* 0x008fe200078e0208 */
[----:B0-----:R-:W-:-:S04]  /*0170*/  LEA R6, P0, R7, UR6, 0x4 ;  /* 0x0000000607067c11 */ /* 0x001fc8000f8020ff */
[----:B------:R-:W-:Y:S01]  /*0180*/  LEA.HI.X R7, R7, UR7, R0, 0x4, P0 ;  /* 0x0000000707077c11 */ /* 0x000fe200080f2400 */
[----:B------:R-:W2:Y:S04]  /*0190*/  LDG.E.128 R16, desc[UR4][R2.64] ;  /* 0x0000000402107981 */ /* 0x000ea8000c1e1d00 */
[----:B------:R-:W2:Y:S01]  /*01a0*/  LDG.E.128 R12, desc[UR4][R6.64] ;  /* 0x00000004060c7981 */ /* 0x000ea2000c1e1d00 */
[----:B-1----:R-:W-:-:S04]  /*01b0*/  IMAD.WIDE R4, R11, 0x10, R4 ;  /* 0x000000100b047825 */ /* 0x002fc800078e0204 */
[----:B--2---:R-:W-:Y:S01]  /*01c0*/  FMUL.FTZ R12, R12, R16 ;  /* 0x000000100c0c7220 */ /* 0x004fe20000410000 */
[----:B------:R-:W-:Y:S01]  /*01d0*/  FMUL.FTZ R13, R13, R17 ;  /* 0x000000110d0d7220 */ /* 0x000fe20000410000 */
[----:B------:R-:W-:Y:S01]  /*01e0*/  FMUL.FTZ R14, R14, R18 ;  /* 0x000000120e0e7220 */ /* 0x000fe20000410000 */
[----:B------:R-:W-:-:S05]  /*01f0*/  FMUL.FTZ R15, R15, R19 ;  /* 0x000000130f0f7220 */ /* 0x000fca0000410000 */
[----:B------:R-:W-:Y:S01]  /*0200*/  STG.E.128 desc[UR4][R4.64], R12 ;  /* 0x0000000c04007986 */ /* 0x000fe2000c101d04 */
[----:B------:R-:W-:Y:S05]  /*0210*/  EXIT ;  /* 0x000000000000794d */ /* 0x000fea0003800000 */
.L_x_72:
        /* <DEDUP_REMOVED lines=14> */
.L_x_87:


//--------------------- .nv.shared.reserved.0     --------------------------
	.section	.nv.shared.reserved.0,"aw",@nobits
	.weak		__nv_reservedSMEM_offset_0_alias
	.size		__nv_reservedSMEM_offset_0_alias, 0, 64
	.other		__nv_reservedSMEM_offset_0_alias,@"STO_CUDA_RESERVED_SHARED STV_DEFAULT"
__nv_reservedSMEM_offset_0_alias:
	.zero		0
	.zero		64


//--------------------- .nv.global                --------------------------
	.section	.nv.global,"aw",@nobits
.nv.global:
	.type		_ZN58_INTERNAL_726491dc_27_index_mul_2d_cuda_kernel_cu_cdee09e14cuda3std3__48in_placeE,@object
	.size		_ZN58_INTERNAL_726491dc_27_index_mul_2d_cuda_kernel_cu_cdee09e14cuda3std3__48in_placeE,(_ZN58_INTERNAL_726491dc_27_index_mul_2d_cuda_kernel_cu_cdee09e14cuda3std6ranges3__45__cpo8distanceE - _ZN58_INTERNAL_726491dc_27_index_mul_2d_cuda_kernel_cu_cdee09e14cuda3std3__48in_placeE)
_ZN58_INTERNAL_726491dc_27_index_mul_2d_cuda_kernel_cu_cdee09e14cuda3std3__48in_placeE:
	.zero		1
	.type		_ZN58_INTERNAL_726491dc_27_index_mul_2d_cuda_kernel_cu_cdee09e14cuda3std6ranges3__45__cpo8distanceE,@object
	.size		_ZN58_INTERNAL_726491dc_27_index_mul_2d_cuda_kernel_cu_cdee09e14cuda3std6ranges3__45__cpo8distanceE,(_ZN58_INTERNAL_726491dc_27_index_mul_2d_cuda_kernel_cu_cdee09e14cuda3std3__45__cpo6cbeginE - _ZN58_INTERNAL_726491dc_27_index_mul_2d_cuda_kernel_cu_cdee09e14cuda3std6ranges3__45__cpo8distanceE)
_ZN58_INTERNAL_726491dc_27_index_mul_2d_cuda_kernel_cu_cdee09e14cuda3std6ranges3__45__cpo8distanceE:
	.zero		1
	.type		_ZN58_INTERNAL_726491dc_27_index_mul_2d_cuda_kernel_cu_cdee09e14cuda3std3__45__cpo6cbeginE,@object
	.size		_ZN58_INTERNAL_726491dc_27_index_mul_2d_cuda_kernel_cu_cdee09e14cuda3std3__45__cpo6cbeginE,(_ZN58_INTERNAL_726491dc_27_index_mul_2d_cuda_kernel_cu_cdee09e14cuda3std6ranges3__45__cpo7advanceE - _ZN58_INTERNAL_726491dc_27_index_mul_2d_cuda_kernel_cu_cdee09e14cuda3std3__45__cpo6cbeginE)
_ZN58_INTERNAL_726491dc_27_index_mul_2d_cuda_kernel_cu_cdee09e14cuda3std3__45__cpo6cbeginE:
	.zero		1
	.type		_ZN58_INTERNAL_726491dc_27_index_mul_2d_cuda_kernel_cu_cdee09e14cuda3std6ranges3__45__cpo7advanceE,@object
	.size		_ZN58_INTERNAL_726491dc_27_index_mul_2d_cuda_kernel_cu_cdee09e14cuda3std6ranges3__45__cpo7advanceE,(_ZN58_INTERNAL_726491dc_27_index_mul_2d_cuda_kernel_cu_cdee09e14cuda3std3__45__cpo7crbeginE - _ZN58_INTERNAL_726491dc_27_index_mul_2d_cuda_kernel_cu_cdee09e14cuda3std6ranges3__45__cpo7advanceE)
_ZN58_INTERNAL_726491dc_27_index_mul_2d_cuda_kernel_cu_cdee09e14cuda3std6ranges3__45__cpo7advanceE:
	.zero		1
	.type		_ZN58_INTERNAL_726491dc_27_index_mul_2d_cuda_kernel_cu_cdee09e14cuda3std3__45__cpo7crbeginE,@object
	.size		_ZN58_INTERNAL_726491dc_27_index_mul_2d_cuda_kernel_cu_cdee09e14cuda3std3__45__cpo7crbeginE,(_ZN58_INTERNAL_726491dc_27_index_mul_2d_cuda_kernel_cu_cdee09e14cuda3std6ranges3__45__cpo4dataE - _ZN58_INTERNAL_726491dc_27_index_mul_2d_cuda_kernel_cu_cdee09e14cuda3std3__45__cpo7crbeginE)
_ZN58_INTERNAL_726491dc_27_index_mul_2d_cuda_kernel_cu_cdee09e14cuda3std3__45__cpo7crbeginE:
	.zero		1
	.type		_ZN58_INTERNAL_726491dc_27_index_mul_2d_cuda_kernel_cu_cdee09e14cuda3std6ranges3__45__cpo4dataE,@object
	.size		_ZN58_INTERNAL_726491dc_27_index_mul_2d_cuda_kernel_cu_cdee09e14cuda3std6ranges3__45__cpo4dataE,(_ZN58_INTERNAL_726491dc_27_index_mul_2d_cuda_kernel_cu_cdee09e14cuda3std6ranges3__45__cpo5beginE - _ZN58_INTERNAL_726491dc_27_index_mul_2d_cuda_kernel_cu_cdee09e14cuda3std6ranges3__45__cpo4dataE)
_ZN58_INTERNAL_726491dc_27_index_mul_2d_cuda_kernel_cu_cdee09e14cuda3std6ranges3__45__cpo4dataE:
	.zero		1
	.type		_ZN58_INTERNAL_726491dc_27_index_mul_2d_cuda_kernel_cu_cdee09e14cuda3std6ranges3__45__cpo5beginE,@object
	.size		_ZN58_INTERNAL_726491dc_27_index_mul_2d_cuda_kernel_cu_cdee09e14cuda3std6ranges3__45__cpo5beginE,(_ZN58_INTERNAL_726491dc_27_index_mul_2d_cuda_kernel_cu_cdee09e14cuda3std3__460_GLOBAL__N__726491dc_27_index_mul_2d_cuda_kernel_cu_cdee09e16ignoreE - _ZN58_INTERNAL_726491dc_27_index_mul_2d_cuda_kernel_cu_cdee09e14cuda3std6ranges3__45__cpo5beginE)
_ZN58_INTERNAL_726491dc_27_index_mul_2d_cuda_kernel_cu_cdee09e14cuda3std6ranges3__45__cpo5beginE:
	.zero		1
	.type		_ZN58_INTERNAL_726491dc_27_index_mul_2d_cuda_kernel_cu_cdee09e14cuda3std3__460_GLOBAL__N__726491dc_27_index_mul_2d_cuda_kernel_cu_cdee09e16ignoreE,@object
	.size		_ZN58_INTERNAL_726491dc_27_index_mul_2d_cuda_kernel_cu_cdee09e14cuda3std3__460_GLOBAL__N__726491dc_27_index_mul_2d_cuda_kernel_cu_cdee09e16ignoreE,(_ZN58_INTERNAL_726491dc_27_index_mul_2d_cuda_kernel_cu_cdee09e14cuda3std6ranges3__45__cpo4sizeE - _ZN58_INTERNAL_726491dc_27_index_mul_2d_cuda_kernel_cu_cdee09e14cuda3std3__460_GLOBAL__N__726491dc_27_index_mul_2d_cuda_kernel_cu_cdee09e16ignoreE)
_ZN58_INTERNAL_726491dc_27_index_mul_2d_cuda_kernel_cu_cdee09e14cuda3std3__460_GLOBAL__N__726491dc_27_index_mul_2d_cuda_kernel_cu_cdee09e16ignoreE:
	.zero		1
	.type		_ZN58_INTERNAL_726491dc_27_index_mul_2d_cuda_kernel_cu_cdee09e14cuda3std6ranges3__45__cpo4sizeE,@object
	.size		_ZN58_INTERNAL_726491dc_27_index_mul_2d_cuda_kernel_cu_cdee09e14cuda3std6ranges3__45__cpo4sizeE,(_ZN58_INTERNAL_726491dc_27_index_mul_2d_cuda_kernel_cu_cdee09e14cuda3std3__45__cpo5beginE - _ZN58_INTERNAL_726491dc_27_index_mul_2d_cuda_kernel_cu_cdee09e14cuda3std6ranges3__45__cpo4sizeE)
_ZN58_INTERNAL_726491dc_27_index_mul_2d_cuda_kernel_cu_cdee09e14cuda3std6ranges3__45__cpo4sizeE:
	.zero		1
	.type		_ZN58_INTERNAL_726491dc_27_index_mul_2d_cuda_kernel_cu_cdee09e14cuda3std3__45__cpo5beginE,@object
	.size		_ZN58_INTERNAL_726491dc_27_index_mul_2d_cuda_kernel_cu_cdee09e14cuda3std3__45__cpo5beginE,(_ZN58_INTERNAL_726491dc_27_index_mul_2d_cuda_kernel_cu_cdee09e14cuda3std6ranges3__45__cpo6cbeginE - _ZN58_INTERNAL_726491dc_27_index_mul_2d_cuda_kernel_cu_cdee09e14cuda3std3__45__cpo5beginE)
_ZN58_INTERNAL_726491dc_27_index_mul_2d_cuda_kernel_cu_cdee09e14cuda3std3__45__cpo5beginE:
	.zero		1
	.type		_ZN58_INTERNAL_726491dc_27_index_mul_2d_cuda_kernel_cu_cdee09e14cuda3std6ranges3__45__cpo6cbeginE,@object
	.size		_ZN58_INTERNAL_726491dc_27_index_mul_2d_cuda_kernel_cu_cdee09e14cuda3std6ranges3__45__cpo6cbeginE,(_ZN58_INTERNAL_726491dc_27_index_mul_2d_cuda_kernel_cu_cdee09e14cuda3std3__45__cpo6rbeginE - _ZN58_INTERNAL_726491dc_27_index_mul_2d_cuda_kernel_cu_cdee09e14cuda3std6ranges3__45__cpo6cbeginE)
_ZN58_INTERNAL_726491dc_27_index_mul_2d_cuda_kernel_cu_cdee09e14cuda3std6ranges3__45__cpo6cbeginE:
	.zero		1
	.type		_ZN58_INTERNAL_726491dc_27_index_mul_2d_cuda_kernel_cu_cdee09e14cuda3std3__45__cpo6rbeginE,@object
	.size		_ZN58_INTERNAL_726491dc_27_index_mul_2d_cuda_kernel_cu_cdee09e14cuda3std3__45__cpo6rbeginE,(_ZN58_INTERNAL_726491dc_27_index_mul_2d_cuda_kernel_cu_cdee09e14cuda3std6ranges3__45__cpo4nextE - _ZN58_INTERNAL_726491dc_27_index_mul_2d_cuda_kernel_cu_cdee09e14cuda3std3__45__cpo6rbeginE)
_ZN58_INTERNAL_726491dc_27_index_mul_2d_cuda_kernel_cu_cdee09e14cuda3std3__45__cpo6rbeginE:
	.zero		1
	.type		_ZN58_INTERNAL_726491dc_27_index_mul_2d_cuda_kernel_cu_cdee09e14cuda3std6ranges3__45__cpo4nextE,@object
	.size		_ZN58_INTERNAL_726491dc_27_index_mul_2d_cuda_kernel_cu_cdee09e14cuda3std6ranges3__45__cpo4nextE,(_ZN58_INTERNAL_726491dc_27_index_mul_2d_cuda_kernel_cu_cdee09e14cuda3std6ranges3__45__cpo4swapE - _ZN58_INTERNAL_726491dc_27_index_mul_2d_cuda_kernel_cu_cdee09e14cuda3std6ranges3__45__cpo4nextE)
_ZN58_INTERNAL_726491dc_27_index_mul_2d_cuda_kernel_cu_cdee09e14cuda3std6ranges3__45__cpo4nextE:
	.zero		1
	.type		_ZN58_INTERNAL_726491dc_27_index_mul_2d_cuda_kernel_cu_cdee09e14cuda3std6ranges3__45__cpo4swapE,@object
	.size		_ZN58_INTERNAL_726491dc_27_index_mul_2d_cuda_kernel_cu_cdee09e14cuda3std6ranges3__45__cpo4swapE,(_ZN58_INTERNAL_726491dc_27_index_mul_2d_cuda_kernel_cu_cdee09e14cuda3std3__420unreachable_sentinelE - _ZN58_INTERNAL_726491dc_27_index_mul_2d_cuda_kernel_cu_cdee09e14cuda3std6ranges3__45__cpo4swapE)
_ZN58_INTERNAL_726491dc_27_index_mul_2d_cuda_kernel_cu_cdee09e14cuda3std6ranges3__45__cpo4swapE:
	.zero		1
	.type		_ZN58_INTERNAL_726491dc_27_index_mul_2d_cuda_kernel_cu_cdee09e14cuda3std3__420unreachable_sentinelE,@object
	.size		_ZN58_INTERNAL_726491dc_27_index_mul_2d_cuda_kernel_cu_cdee09e14cuda3std3__420unreachable_sentinelE,(_ZN58_INTERNAL_726491dc_27_index_mul_2d_cuda_kernel_cu_cdee09e16thrust24THRUST_300001_SM_1000_NS6system6detail10sequential3seqE - _ZN58_INTERNAL_726491dc_27_index_mul_2d_cuda_kernel_cu_cdee09e14cuda3std3__420unreachable_sentinelE)
_ZN58_INTERNAL_726491dc_27_index_mul_2d_cuda_kernel_cu_cdee09e14cuda3std3__420unreachable_sentinelE:
	.zero		1
	.type		_ZN58_INTERNAL_726491dc_27_index_mul_2d_cuda_kernel_cu_cdee09e16thrust24THRUST_300001_SM_1000_NS6system6detail10sequential3seqE,@object
	.size		_ZN58_INTERNAL_726491dc_27_index_mul_2d_cuda_kernel_cu_cdee09e16thrust24THRUST_300001_SM_1000_NS6system6detail10sequential3seqE,(_ZN58_INTERNAL_726491dc_27_index_mul_2d_cuda_kernel_cu_cdee09e14cuda3std3__45__cpo4cendE - _ZN58_INTERNAL_726491dc_27_index_mul_2d_cuda_kernel_cu_cdee09e16thrust24THRUST_300001_SM_1000_NS6system6detail10sequential3seqE)
_ZN58_INTERNAL_726491dc_27_index_mul_2d_cuda_kernel_cu_cdee09e16thrust24THRUST_300001_SM_1000_NS6system6detail10sequential3seqE:
	.zero		1
	.type		_ZN58_INTERNAL_726491dc_27_index_mul_2d_cuda_kernel_cu_cdee09e14cuda3std3__45__cpo4cendE,@object
	.size		_ZN58_INTERNAL_726491dc_27_index_mul_2d_cuda_kernel_cu_cdee09e14cuda3std3__45__cpo4cendE,(_ZN58_INTERNAL_726491dc_27_index_mul_2d_cuda_kernel_cu_cdee09e14cuda3std6ranges3__45__cpo9iter_swapE - _ZN58_INTERNAL_726491dc_27_index_mul_2d_cuda_kernel_cu_cdee09e14cuda3std3__45__cpo4cendE)
_ZN58_INTERNAL_726491dc_27_index_mul_2d_cuda_kernel_cu_cdee09e14cuda3std3__45__cpo4cendE:
	.zero		1
	.type		_ZN58_INTERNAL_726491dc_27_index_mul_2d_cuda_kernel_cu_cdee09e14cuda3std6ranges3__45__cpo9iter_swapE,@object
	.size		_ZN58_INTERNAL_726491dc_27_index_mul_2d_cuda_kernel_cu_cdee09e14cuda3std6ranges3__45__cpo9iter_swapE,(_ZN58_INTERNAL_726491dc_27_index_mul_2d_cuda_kernel_cu_cdee09e14cuda3std3__45__cpo5crendE - _ZN58_INTERNAL_726491dc_27_index_mul_2d_cuda_kernel_cu_cdee09e14cuda3std6ranges3__45__cpo9iter_swapE)
_ZN58_INTERNAL_726491dc_27_index_mul_2d_cuda_kernel_cu_cdee09e14cuda3std6ranges3__45__cpo9iter_swapE:
	.zero		1
	.type		_ZN58_INTERNAL_726491dc_27_index_mul_2d_cuda_kernel_cu_cdee09e14cuda3std3__45__cpo5crendE,@object
	.size		_ZN58_INTERNAL_726491dc_27_index_mul_2d_cuda_kernel_cu_cdee09e14cuda3std3__45__cpo5crendE,(_ZN58_INTERNAL_726491dc_27_index_mul_2d_cuda_kernel_cu_cdee09e14cuda3std6ranges3__45__cpo5cdataE - _ZN58_INTERNAL_726491dc_27_index_mul_2d_cuda_kernel_cu_cdee09e14cuda3std3__45__cpo5crendE)
_ZN58_INTERNAL_726491dc_27_index_mul_2d_cuda_kernel_cu_cdee09e14cuda3std3__45__cpo5crendE:
	.zero		1
	.type		_ZN58_INTERNAL_726491dc_27_index_mul_2d_cuda_kernel_cu_cdee09e14cuda3std6ranges3__45__cpo5cdataE,@object
	.size		_ZN58_INTERNAL_726491dc_27_index_mul_2d_cuda_kernel_cu_cdee09e14cuda3std6ranges3__45__cpo5cdataE,(_ZN58_INTERNAL_726491dc_27_index_mul_2d_cuda_kernel_cu_cdee09e14cuda3std6ranges3__45__cpo3endE - _ZN58_INTERNAL_726491dc_27_index_mul_2d_cuda_kernel_cu_cdee09e14cuda3std6ranges3__45__cpo5cdataE)
_ZN58_INTERNAL_726491dc_27_index_mul_2d_cuda_kernel_cu_cdee09e14cuda3std6ranges3__45__cpo5cdataE:
	.zero		1
	.type		_ZN58_INTERNAL_726491dc_27_index_mul_2d_cuda_kernel_cu_cdee09e14cuda3std6ranges3__45__cpo3endE,@object
	.size		_ZN58_INTERNAL_726491dc_27_index_mul_2d_cuda_kernel_cu_cdee09e14cuda3std6ranges3__45__cpo3endE,(_ZN58_INTERNAL_726491dc_27_index_mul_2d_cuda_kernel_cu_cdee09e14cuda3std3__419piecewise_constructE - _ZN58_INTERNAL_726491dc_27_index_mul_2d_cuda_kernel_cu_cdee09e14cuda3std6ranges3__45__cpo3endE)
_ZN58_INTERNAL_726491dc_27_index_mul_2d_cuda_kernel_cu_cdee09e14cuda3std6ranges3__45__cpo3endE:
	.zero		1
	.type		_ZN58_INTERNAL_726491dc_27_index_mul_2d_cuda_kernel_cu_cdee09e14cuda3std3__419piecewise_constructE,@object
	.size		_ZN58_INTERNAL_726491dc_27_index_mul_2d_cuda_kernel_cu_cdee09e14cuda3std3__419piecewise_constructE,(_ZN58_INTERNAL_726491dc_27_index_mul_2d_cuda_kernel_cu_cdee09e14cuda3std6ranges3__45__cpo5ssizeE - _ZN58_INTERNAL_726491dc_27_index_mul_2d_cuda_kernel_cu_cdee09e14cuda3std3__419piecewise_constructE)
_ZN58_INTERNAL_726491dc_27_index_mul_2d_cuda_kernel_cu_cdee09e14cuda3std3__419piecewise_constructE:
	.zero		1
	.type		_ZN58_INTERNAL_726491dc_27_index_mul_2d_cuda_kernel_cu_cdee09e14cuda3std6ranges3__45__cpo5ssizeE,@object
	.size		_ZN58_INTERNAL_726491dc_27_index_mul_2d_cuda_kernel_cu_cdee09e14cuda3std6ranges3__45__cpo5ssizeE,(_ZN58_INTERNAL_726491dc_27_index_mul_2d_cuda_kernel_cu_cdee09e14cuda3std3__45__cpo3endE - _ZN58_INTERNAL_726491dc_27_index_mul_2d_cuda_kernel_cu_cdee09e14cuda3std6ranges3__45__cpo5ssizeE)
_ZN58_INTERNAL_726491dc_27_index_mul_2d_cuda_kernel_cu_cdee09e14cuda3std6ranges3__45__cpo5ssizeE:
	.zero		1
	.type		_ZN58_INTERNAL_726491dc_27_index_mul_2d_cuda_kernel_cu_cdee09e14cuda3std3__45__cpo3endE,@object
	.size		_ZN58_INTERNAL_726491dc_27_index_mul_2d_cuda_kernel_cu_cdee09e14cuda3std3__45__cpo3endE,(_ZN58_INTERNAL_726491dc_27_index_mul_2d_cuda_kernel_cu_cdee09e14cuda3std6ranges3__45__cpo4cendE - _ZN58_INTERNAL_726491dc_27_index_mul_2d_cuda_kernel_cu_cdee09e14cuda3std3__45__cpo3endE)
_ZN58_INTERNAL_726491dc_27_index_mul_2d_cuda_kernel_cu_cdee09e14cuda3std3__45__cpo3endE:
	.zero		1
	.type		_ZN58_INTERNAL_726491dc_27_index_mul_2d_cuda_kernel_cu_cdee09e14cuda3std6ranges3__45__cpo4cendE,@object
	.size		_ZN58_INTERNAL_726491dc_27_index_mul_2d_cuda_kernel_cu_cdee09e14cuda3std6ranges3__45__cpo4cendE,(_ZN58_INTERNAL_726491dc_27_index_mul_2d_cuda_kernel_cu_cdee09e14cuda3std3__45__cpo4rendE - _ZN58_INTERNAL_726491dc_27_index_mul_2d_cuda_kernel_cu_cdee09e14cuda3std6ranges3__45__cpo4cendE)
_ZN58_INTERNAL_726491dc_27_index_mul_2d_cuda_kernel_cu_cdee09e14cuda3std6ranges3__45__cpo4cendE:
	.zero		1
	.type		_ZN58_INTERNAL_726491dc_27_index_mul_2d_cuda_kernel_cu_cdee09e14cuda3std3__45__cpo4rendE,@object
	.size		_ZN58_INTERNAL_726491dc_27_index_mul_2d_cuda_kernel_cu_cdee09e14cuda3std3__45__cpo4rendE,(_ZN58_INTERNAL_726491dc_27_index_mul_2d_cuda_kernel_cu_cdee09e14cuda3std6ranges3__45__cpo4prevE - _ZN58_INTERNAL_726491dc_27_index_mul_2d_cuda_kernel_cu_cdee09e14cuda3std3__45__cpo4rendE)
_ZN58_INTERNAL_726491dc_27_index_mul_2d_cuda_kernel_cu_cdee09e14cuda3std3__45__cpo4rendE:
	.zero		1
	.type		_ZN58_INTERNAL_726491dc_27_index_mul_2d_cuda_kernel_cu_cdee09e14cuda3std6ranges3__45__cpo4prevE,@object
	.size		_ZN58_INTERNAL_726491dc_27_index_mul_2d_cuda_kernel_cu_cdee09e14cuda3std6ranges3__45__cpo4prevE,(_ZN58_INTERNAL_726491dc_27_index_mul_2d_cuda_kernel_cu_cdee09e14cuda3std6ranges3__45__cpo9iter_moveE - _ZN58_INTERNAL_726491dc_27_index_mul_2d_cuda_kernel_cu_cdee09e14cuda3std6ranges3__45__cpo4prevE)
_ZN58_INTERNAL_726491dc_27_index_mul_2d_cuda_kernel_cu_cdee09e14cuda3std6ranges3__45__cpo4prevE:
	.zero		1
	.type		_ZN58_INTERNAL_726491dc_27_index_mul_2d_cuda_kernel_cu_cdee09e14cuda3std6ranges3__45__cpo9iter_moveE,@object
	.size		_ZN58_INTERNAL_726491dc_27_index_mul_2d_cuda_kernel_cu_cdee09e14cuda3std6ranges3__45__cpo9iter_moveE,(.L_13 - _ZN58_INTERNAL_726491dc_27_index_mul_2d_cuda_kernel_cu_cdee09e14cuda3std6ranges3__45__cpo9iter_moveE)
_ZN58_INTERNAL_726491dc_27_index_mul_2d_cuda_kernel_cu_cdee09e14cuda3std6ranges3__45__cpo9iter_moveE:
	.zero		1
.L_13:


//--------------------- .nv.constant0._Z27index_mul_2d_grad_grad_halfPN3c104HalfES1_S1_PKS0_S3_S3_S3_S3_PKlll --------------------------
	.section	.nv.constant0._Z27index_mul_2d_grad_grad_halfPN3c104HalfES1_S1_PKS0_S3_S3_S3_S3_PKlll,"a",@progbits
	.sectionflags	@""
	.align	4
.nv.constant0._Z27index_mul_2d_grad_grad_halfPN3c104HalfES1_S1_PKS0_S3_S3_S3_S3_PKlll:
	.zero		984


//--------------------- .nv.constant0._Z28index_mul_2d_grad_grad_floatPfS_S_PKfS1_S1_S1_S1_PKlll --------------------------
	.section	.nv.constant0._Z28index_mul_2d_grad_grad_floatPfS_S_PKfS1_S1_S1_S1_PKlll,"a",@progbits
	.sectionflags	@""
	.align	4
.nv.constant0._Z28index_mul_2d_grad_grad_floatPfS_S_PKfS1_S1_S1_S1_PKlll:
	.zero		984


//--------------------- .nv.constant0._Z34index_mul_2d_grad_grad_float_dim64PfS_S_PKfS1_S1_S1_S1_PKll --------------------------
	.section	.nv.constant0._Z34index_mul_2d_grad_grad_float_dim64PfS_S_PKfS1_S1_S1_S1_PKll,"a",@progbits
	.sectionflags	@""
	.align	4
.nv.constant0._Z34index_mul_2d_grad_grad_float_dim64PfS_S_PKfS1_S1_S1_S1_PKll:
	.zero		976


//--------------------- .nv.constant0._Z22index_mul_2d_grad_halfPN3c104HalfES1_PKS0_S3_S3_PKlll --------------------------
	.section	.nv.constant0._Z22index_mul_2d_grad_halfPN3c104HalfES1_PKS0_S3_S3_PKlll,"a",@progbits
	.sectionflags	@""
	.align	4
.nv.constant0._Z22index_mul_2d_grad_halfPN3c104HalfES1_PKS0_S3_S3_PKlll:
	.zero		960


//--------------------- .nv.constant0._Z23index_mul_2d_grad_floatPfS_PKfS1_S1_PKlll --------------------------
	.section	.nv.constant0._Z23index_mul_2d_grad_floatPfS_PKfS1_S1_PKlll,"a",@progbits
	.sectionflags	@""
	.align	4
.nv.constant0._Z23index_mul_2d_grad_floatPfS_PKfS1_S1_PKlll:
	.zero		960


//--------------------- .nv.constant0._Z29index_mul_2d_grad_float_dim64PfS_PKfS1_S1_PKll --------------------------
	.section	.nv.constant0._Z29index_mul_2d_grad_float_dim64PfS_PKfS1_S1_PKll,"a",@progbits
	.sectionflags	@""
	.align	4
.nv.constant0._Z29index_mul_2d_grad_float_dim64PfS_PKfS1_S1_PKll:
	.zero		952


//--------------------- .nv.constant0._Z17index_mul_2d_halfPN3c104HalfEPKS0_S3_PKlll --------------------------
	.section	.nv.constant0._Z17index_mul_2d_halfPN3c104HalfEPKS0_S3_PKlll,"a",@progbits
	.sectionflags	@""
	.align	4
.nv.constant0._Z17index_mul_2d_halfPN3c104HalfEPKS0_S3_PKlll:
	.zero		944


//--------------------- .nv.constant0._Z18index_mul_2d_floatPfPKfS1_PKlll --------------------------
	.section	.nv.constant0._Z18index_mul_2d_floatPfPKfS1_PKlll,"a",@progbits
	.sectionflags	@""
	.align	4
.nv.constant0._Z18index_mul_2d_floatPfPKfS1_PKlll:
	.zero		944


//--------------------- .nv.constant0._Z24index_mul_2d_float_dim64PfPKfS1_PKll --------------------------
	.section	.nv.constant0._Z24index_mul_2d_float_dim64PfPKfS1_PKll,"a",@progbits
	.sectionflags	@""
	.align	4
.nv.constant0._Z24index_mul_2d_float_dim64PfPKfS1_PKll:
	.zero		936


//--------------------- SYMBOLS --------------------------

	.type		.nv.reservedSmem.offset0,@object
	.size		.nv.reservedSmem.offset0,0x4
